//
// Generated by NVIDIA NVVM Compiler
//
// Compiler Build ID: CL-36424714
// Cuda compilation tools, release 13.0, V13.0.88
// Based on NVVM 20.0.0
//

.version 9.0
.target sm_100
.address_size 64

	// .globl	_Z13Invert_MatrixPdS_
.extern .func  (.param .b32 func_retval0) vprintf
(
	.param .b64 vprintf_param_0,
	.param .b64 vprintf_param_1
)
;
// _ZZ13Invert_MatrixPdS_E5temp1 has been demoted
// _ZZ13Invert_MatrixPdS_E5temp2 has been demoted
// _ZZ13Invert_MatrixPdS_E3mat has been demoted
// _ZZ13Invert_MatrixPdS_E3eye has been demoted
.global .align 1 .b8 $str[7] = {120, 120, 37, 102, 120, 120};
.global .align 1 .b8 $str$1[4] = {37, 102, 9};
.global .align 1 .b8 $str$2[4] = {10, 10, 10};

.visible .entry _Z13Invert_MatrixPdS_(
	.param .u64 .ptr .align 1 _Z13Invert_MatrixPdS__param_0,
	.param .u64 .ptr .align 1 _Z13Invert_MatrixPdS__param_1
)
{
	.local .align 8 .b8 	__local_depot0[8];
	.reg .b64 	%SP;
	.reg .b64 	%SPL;
	.reg .pred 	%p<17>;
	.reg .b32 	%r<114>;
	.reg .b64 	%rd<21>;
	.reg .b64 	%fd<108>;
	// demoted variable
	.shared .align 8 .f64 _ZZ13Invert_MatrixPdS_E5temp1;
	// demoted variable
	.shared .align 8 .f64 _ZZ13Invert_MatrixPdS_E5temp2;
	// demoted variable
	.shared .align 8 .b8 _ZZ13Invert_MatrixPdS_E3mat[288];
	// demoted variable
	.shared .align 8 .b8 _ZZ13Invert_MatrixPdS_E3eye[288];
	mov.u64 	%SPL, __local_depot0;
	cvta.local.u64 	%SP, %SPL;
	ld.param.u64 	%rd4, [_Z13Invert_MatrixPdS__param_0];
	ld.param.u64 	%rd5, [_Z13Invert_MatrixPdS__param_1];
	cvta.to.global.u64 	%rd6, %rd5;
	cvta.to.global.u64 	%rd7, %rd4;
	add.u64 	%rd8, %SP, 0;
	add.u64 	%rd1, %SPL, 0;
	mov.u32 	%r1, %tid.y;
	mov.u32 	%r2, %tid.x;
	mad.lo.s32 	%r15, %r1, 6, %r2;
	mul.wide.u32 	%rd9, %r15, 8;
	add.s64 	%rd2, %rd7, %rd9;
	ld.global.f64 	%fd1, [%rd2];
	mul.lo.s32 	%r16, %r1, 48;
	mov.u32 	%r17, _ZZ13Invert_MatrixPdS_E3mat;
	add.s32 	%r3, %r17, %r16;
	shl.b32 	%r18, %r2, 3;
	add.s32 	%r4, %r3, %r18;
	st.shared.f64 	[%r4], %fd1;
	add.s64 	%rd3, %rd6, %rd9;
	ld.global.f64 	%fd2, [%rd3];
	mov.u32 	%r19, _ZZ13Invert_MatrixPdS_E3eye;
	add.s32 	%r5, %r19, %r16;
	add.s32 	%r6, %r5, %r18;
	st.shared.f64 	[%r6], %fd2;
	bar.sync 	0;
	setp.ne.s32 	%p1, %r1, %r2;
	@%p1 bra 	$L__BB0_24;
	mul.lo.s32 	%r21, %r1, -40;
	add.s32 	%r7, %r3, %r21;
	add.s32 	%r8, %r5, %r21;
	mov.b32 	%r113, 0;
$L__BB0_2:
	setp.ne.s32 	%p2, %r1, 0;
	mad.lo.s32 	%r10, %r113, 48, %r17;
	@%p2 bra 	$L__BB0_4;
	shl.b32 	%r23, %r113, 3;
	add.s32 	%r24, %r10, %r23;
	ld.shared.f64 	%fd3, [%r24];
	st.shared.f64 	[_ZZ13Invert_MatrixPdS_E5temp1], %fd3;
$L__BB0_4:
	bar.sync 	0;
	mul.lo.s32 	%r25, %r113, 48;
	add.s32 	%r11, %r7, %r25;
	ld.shared.f64 	%fd4, [%r11];
	ld.shared.f64 	%fd5, [_ZZ13Invert_MatrixPdS_E5temp1];
	div.rn.f64 	%fd6, %fd4, %fd5;
	st.shared.f64 	[%r11], %fd6;
	add.s32 	%r12, %r8, %r25;
	ld.shared.f64 	%fd7, [%r12];
	div.rn.f64 	%fd8, %fd7, %fd5;
	st.shared.f64 	[%r12], %fd8;
	mad.lo.s32 	%r13, %r113, -40, %r10;
	setp.eq.s32 	%p3, %r113, 0;
	@%p3 bra 	$L__BB0_8;
	setp.ne.s32 	%p4, %r1, 0;
	@%p4 bra 	$L__BB0_7;
	ld.shared.f64 	%fd9, [%r13];
	st.shared.f64 	[_ZZ13Invert_MatrixPdS_E5temp2], %fd9;
$L__BB0_7:
	bar.sync 	0;
	ld.shared.f64 	%fd10, [%r11];
	ld.shared.f64 	%fd11, [_ZZ13Invert_MatrixPdS_E5temp2];
	mul.f64 	%fd12, %fd10, %fd11;
	ld.shared.f64 	%fd13, [%r7];
	sub.f64 	%fd14, %fd13, %fd12;
	st.shared.f64 	[%r7], %fd14;
	ld.shared.f64 	%fd15, [%r12];
	mul.f64 	%fd16, %fd15, %fd11;
	ld.shared.f64 	%fd17, [%r8];
	sub.f64 	%fd18, %fd17, %fd16;
	st.shared.f64 	[%r8], %fd18;
	setp.eq.s32 	%p5, %r113, 1;
	@%p5 bra 	$L__BB0_11;
$L__BB0_8:
	setp.ne.s32 	%p6, %r1, 0;
	@%p6 bra 	$L__BB0_10;
	ld.shared.f64 	%fd19, [%r13+48];
	st.shared.f64 	[_ZZ13Invert_MatrixPdS_E5temp2], %fd19;
$L__BB0_10:
	bar.sync 	0;
	ld.shared.f64 	%fd20, [%r11];
	ld.shared.f64 	%fd21, [_ZZ13Invert_MatrixPdS_E5temp2];
	mul.f64 	%fd22, %fd20, %fd21;
	ld.shared.f64 	%fd23, [%r7+48];
	sub.f64 	%fd24, %fd23, %fd22;
	st.shared.f64 	[%r7+48], %fd24;
	ld.shared.f64 	%fd25, [%r12];
	mul.f64 	%fd26, %fd25, %fd21;
	ld.shared.f64 	%fd27, [%r8+48];
	sub.f64 	%fd28, %fd27, %fd26;
	st.shared.f64 	[%r8+48], %fd28;
	setp.eq.s32 	%p7, %r113, 2;
	@%p7 bra 	$L__BB0_14;
$L__BB0_11:
	setp.ne.s32 	%p8, %r1, 0;
	@%p8 bra 	$L__BB0_13;
	ld.shared.f64 	%fd29, [%r13+96];
	st.shared.f64 	[_ZZ13Invert_MatrixPdS_E5temp2], %fd29;
$L__BB0_13:
	bar.sync 	0;
	ld.shared.f64 	%fd30, [%r11];
	ld.shared.f64 	%fd31, [_ZZ13Invert_MatrixPdS_E5temp2];
	mul.f64 	%fd32, %fd30, %fd31;
	ld.shared.f64 	%fd33, [%r7+96];
	sub.f64 	%fd34, %fd33, %fd32;
	st.shared.f64 	[%r7+96], %fd34;
	ld.shared.f64 	%fd35, [%r12];
	mul.f64 	%fd36, %fd35, %fd31;
	ld.shared.f64 	%fd37, [%r8+96];
	sub.f64 	%fd38, %fd37, %fd36;
	st.shared.f64 	[%r8+96], %fd38;
	setp.eq.s32 	%p9, %r113, 3;
	@%p9 bra 	$L__BB0_17;
$L__BB0_14:
	setp.ne.s32 	%p10, %r1, 0;
	@%p10 bra 	$L__BB0_16;
	ld.shared.f64 	%fd39, [%r13+144];
	st.shared.f64 	[_ZZ13Invert_MatrixPdS_E5temp2], %fd39;
$L__BB0_16:
	bar.sync 	0;
	ld.shared.f64 	%fd40, [%r11];
	ld.shared.f64 	%fd41, [_ZZ13Invert_MatrixPdS_E5temp2];
	mul.f64 	%fd42, %fd40, %fd41;
	ld.shared.f64 	%fd43, [%r7+144];
	sub.f64 	%fd44, %fd43, %fd42;
	st.shared.f64 	[%r7+144], %fd44;
	ld.shared.f64 	%fd45, [%r12];
	mul.f64 	%fd46, %fd45, %fd41;
	ld.shared.f64 	%fd47, [%r8+144];
	sub.f64 	%fd48, %fd47, %fd46;
	st.shared.f64 	[%r8+144], %fd48;
	setp.eq.s32 	%p11, %r113, 4;
	@%p11 bra 	$L__BB0_20;
$L__BB0_17:
	setp.ne.s32 	%p12, %r1, 0;
	@%p12 bra 	$L__BB0_19;
	ld.shared.f64 	%fd49, [%r13+192];
	st.shared.f64 	[_ZZ13Invert_MatrixPdS_E5temp2], %fd49;
$L__BB0_19:
	bar.sync 	0;
	ld.shared.f64 	%fd50, [%r11];
	ld.shared.f64 	%fd51, [_ZZ13Invert_MatrixPdS_E5temp2];
	mul.f64 	%fd52, %fd50, %fd51;
	ld.shared.f64 	%fd53, [%r7+192];
	sub.f64 	%fd54, %fd53, %fd52;
	st.shared.f64 	[%r7+192], %fd54;
	ld.shared.f64 	%fd55, [%r12];
	mul.f64 	%fd56, %fd55, %fd51;
	ld.shared.f64 	%fd57, [%r8+192];
	sub.f64 	%fd58, %fd57, %fd56;
	st.shared.f64 	[%r8+192], %fd58;
	setp.eq.s32 	%p13, %r113, 5;
	@%p13 bra 	$L__BB0_23;
$L__BB0_20:
	setp.ne.s32 	%p14, %r1, 0;
	@%p14 bra 	$L__BB0_22;
	ld.shared.f64 	%fd59, [%r13+240];
	st.shared.f64 	[_ZZ13Invert_MatrixPdS_E5temp2], %fd59;
$L__BB0_22:
	bar.sync 	0;
	ld.shared.f64 	%fd60, [%r11];
	ld.shared.f64 	%fd61, [_ZZ13Invert_MatrixPdS_E5temp2];
	mul.f64 	%fd62, %fd60, %fd61;
	ld.shared.f64 	%fd63, [%r7+240];
	sub.f64 	%fd64, %fd63, %fd62;
	st.shared.f64 	[%r7+240], %fd64;
	ld.shared.f64 	%fd65, [%r12];
	mul.f64 	%fd66, %fd65, %fd61;
	ld.shared.f64 	%fd67, [%r8+240];
	sub.f64 	%fd68, %fd67, %fd66;
	st.shared.f64 	[%r8+240], %fd68;
$L__BB0_23:
	add.s32 	%r113, %r113, 1;
	setp.ne.s32 	%p15, %r113, 6;
	@%p15 bra 	$L__BB0_2;
$L__BB0_24:
	ld.shared.f64 	%fd69, [%r4];
	st.global.f64 	[%rd2], %fd69;
	ld.shared.f64 	%fd70, [%r6];
	st.global.f64 	[%rd3], %fd70;
	bar.sync 	0;
	ld.global.f64 	%fd71, [%rd2];
	st.local.f64 	[%rd1], %fd71;
	mov.u64 	%rd10, $str;
	cvta.global.u64 	%rd11, %rd10;
	{ // callseq 0, 0
	.param .b64 param0;
	st.param.b64 	[param0], %rd11;
	.param .b64 param1;
	st.param.b64 	[param1], %rd8;
	.param .b32 retval0;
	call.uni (retval0), 
	vprintf, 
	(
	param0, 
	param1
	);
	ld.param.b32 	%r26, [retval0];
	} // callseq 0
	or.b32  	%r28, %r1, %r2;
	setp.ne.s32 	%p16, %r28, 0;
	@%p16 bra 	$L__BB0_26;
	ld.param.u64 	%rd20, [_Z13Invert_MatrixPdS__param_0];
	cvta.to.global.u64 	%rd13, %rd20;
	ld.global.f64 	%fd72, [%rd13];
	add.u64 	%rd14, %SP, 0;
	add.u64 	%rd15, %SPL, 0;
	st.local.f64 	[%rd15], %fd72;
	mov.u64 	%rd16, $str$1;
	cvta.global.u64 	%rd17, %rd16;
	{ // callseq 1, 0
	.param .b64 param0;
	st.param.b64 	[param0], %rd17;
	.param .b64 param1;
	st.param.b64 	[param1], %rd14;
	.param .b32 retval0;
	call.uni (retval0), 
	vprintf, 
	(
	param0, 
	param1
	);
	ld.param.b32 	%r29, [retval0];
	} // callseq 1
	ld.global.f64 	%fd73, [%rd13+8];
	st.local.f64 	[%rd15], %fd73;
	{ // callseq 2, 0
	.param .b64 param0;
	st.param.b64 	[param0], %rd17;
	.param .b64 param1;
	st.param.b64 	[param1], %rd14;
	.param .b32 retval0;
	call.uni (retval0), 
	vprintf, 
	(
	param0, 
	param1
	);
	ld.param.b32 	%r31, [retval0];
	} // callseq 2
	ld.global.f64 	%fd74, [%rd13+16];
	st.local.f64 	[%rd15], %fd74;
	{ // callseq 3, 0
	.param .b64 param0;
	st.param.b64 	[param0], %rd17;
	.param .b64 param1;
	st.param.b64 	[param1], %rd14;
	.param .b32 retval0;
	call.uni (retval0), 
	vprintf, 
	(
	param0, 
	param1
	);
	ld.param.b32 	%r33, [retval0];
	} // callseq 3
	ld.global.f64 	%fd75, [%rd13+24];
	st.local.f64 	[%rd15], %fd75;
	{ // callseq 4, 0
	.param .b64 param0;
	st.param.b64 	[param0], %rd17;
	.param .b64 param1;
	st.param.b64 	[param1], %rd14;
	.param .b32 retval0;
	call.uni (retval0), 
	vprintf, 
	(
	param0, 
	param1
	);
	ld.param.b32 	%r35, [retval0];
	} // callseq 4
	ld.global.f64 	%fd76, [%rd13+32];
	st.local.f64 	[%rd15], %fd76;
	{ // callseq 5, 0
	.param .b64 param0;
	st.param.b64 	[param0], %rd17;
	.param .b64 param1;
	st.param.b64 	[param1], %rd14;
	.param .b32 retval0;
	call.uni (retval0), 
	vprintf, 
	(
	param0, 
	param1
	);
	ld.param.b32 	%r37, [retval0];
	} // callseq 5
	ld.global.f64 	%fd77, [%rd13+40];
	st.local.f64 	[%rd15], %fd77;
	{ // callseq 6, 0
	.param .b64 param0;
	st.param.b64 	[param0], %rd17;
	.param .b64 param1;
	st.param.b64 	[param1], %rd14;
	.param .b32 retval0;
	call.uni (retval0), 
	vprintf, 
	(
	param0, 
	param1
	);
	ld.param.b32 	%r39, [retval0];
	} // callseq 6
	mov.u64 	%rd18, $str$2;
	cvta.global.u64 	%rd19, %rd18;
	{ // callseq 7, 0
	.param .b64 param0;
	st.param.b64 	[param0], %rd19;
	.param .b64 param1;
	st.param.b64 	[param1], 0;
	.param .b32 retval0;
	call.uni (retval0), 
	vprintf, 
	(
	param0, 
	param1
	);
	ld.param.b32 	%r41, [retval0];
	} // callseq 7
	ld.global.f64 	%fd78, [%rd13+48];
	st.local.f64 	[%rd15], %fd78;
	{ // callseq 8, 0
	.param .b64 param0;
	st.param.b64 	[param0], %rd17;
	.param .b64 param1;
	st.param.b64 	[param1], %rd14;
	.param .b32 retval0;
	call.uni (retval0), 
	vprintf, 
	(
	param0, 
	param1
	);
	ld.param.b32 	%r43, [retval0];
	} // callseq 8
	ld.global.f64 	%fd79, [%rd13+56];
	st.local.f64 	[%rd15], %fd79;
	{ // callseq 9, 0
	.param .b64 param0;
	st.param.b64 	[param0], %rd17;
	.param .b64 param1;
	st.param.b64 	[param1], %rd14;
	.param .b32 retval0;
	call.uni (retval0), 
	vprintf, 
	(
	param0, 
	param1
	);
	ld.param.b32 	%r45, [retval0];
	} // callseq 9
	ld.global.f64 	%fd80, [%rd13+64];
	st.local.f64 	[%rd15], %fd80;
	{ // callseq 10, 0
	.param .b64 param0;
	st.param.b64 	[param0], %rd17;
	.param .b64 param1;
	st.param.b64 	[param1], %rd14;
	.param .b32 retval0;
	call.uni (retval0), 
	vprintf, 
	(
	param0, 
	param1
	);
	ld.param.b32 	%r47, [retval0];
	} // callseq 10
	ld.global.f64 	%fd81, [%rd13+72];
	st.local.f64 	[%rd15], %fd81;
	{ // callseq 11, 0
	.param .b64 param0;
	st.param.b64 	[param0], %rd17;
	.param .b64 param1;
	st.param.b64 	[param1], %rd14;
	.param .b32 retval0;
	call.uni (retval0), 
	vprintf, 
	(
	param0, 
	param1
	);
	ld.param.b32 	%r49, [retval0];
	} // callseq 11
	ld.global.f64 	%fd82, [%rd13+80];
	st.local.f64 	[%rd15], %fd82;
	{ // callseq 12, 0
	.param .b64 param0;
	st.param.b64 	[param0], %rd17;
	.param .b64 param1;
	st.param.b64 	[param1], %rd14;
	.param .b32 retval0;
	call.uni (retval0), 
	vprintf, 
	(
	param0, 
	param1
	);
	ld.param.b32 	%r51, [retval0];
	} // callseq 12
	ld.global.f64 	%fd83, [%rd13+88];
	st.local.f64 	[%rd15], %fd83;
	{ // callseq 13, 0
	.param .b64 param0;
	st.param.b64 	[param0], %rd17;
	.param .b64 param1;
	st.param.b64 	[param1], %rd14;
	.param .b32 retval0;
	call.uni (retval0), 
	vprintf, 
	(
	param0, 
	param1
	);
	ld.param.b32 	%r53, [retval0];
	} // callseq 13
	{ // callseq 14, 0
	.param .b64 param0;
	st.param.b64 	[param0], %rd19;
	.param .b64 param1;
	st.param.b64 	[param1], 0;
	.param .b32 retval0;
	call.uni (retval0), 
	vprintf, 
	(
	param0, 
	param1
	);
	ld.param.b32 	%r55, [retval0];
	} // callseq 14
	ld.global.f64 	%fd84, [%rd13+96];
	st.local.f64 	[%rd15], %fd84;
	{ // callseq 15, 0
	.param .b64 param0;
	st.param.b64 	[param0], %rd17;
	.param .b64 param1;
	st.param.b64 	[param1], %rd14;
	.param .b32 retval0;
	call.uni (retval0), 
	vprintf, 
	(
	param0, 
	param1
	);
	ld.param.b32 	%r57, [retval0];
	} // callseq 15
	ld.global.f64 	%fd85, [%rd13+104];
	st.local.f64 	[%rd15], %fd85;
	{ // callseq 16, 0
	.param .b64 param0;
	st.param.b64 	[param0], %rd17;
	.param .b64 param1;
	st.param.b64 	[param1], %rd14;
	.param .b32 retval0;
	call.uni (retval0), 
	vprintf, 
	(
	param0, 
	param1
	);
	ld.param.b32 	%r59, [retval0];
	} // callseq 16
	ld.global.f64 	%fd86, [%rd13+112];
	st.local.f64 	[%rd15], %fd86;
	{ // callseq 17, 0
	.param .b64 param0;
	st.param.b64 	[param0], %rd17;
	.param .b64 param1;
	st.param.b64 	[param1], %rd14;
	.param .b32 retval0;
	call.uni (retval0), 
	vprintf, 
	(
	param0, 
	param1
	);
	ld.param.b32 	%r61, [retval0];
	} // callseq 17
	ld.global.f64 	%fd87, [%rd13+120];
	st.local.f64 	[%rd15], %fd87;
	{ // callseq 18, 0
	.param .b64 param0;
	st.param.b64 	[param0], %rd17;
	.param .b64 param1;
	st.param.b64 	[param1], %rd14;
	.param .b32 retval0;
	call.uni (retval0), 
	vprintf, 
	(
	param0, 
	param1
	);
	ld.param.b32 	%r63, [retval0];
	} // callseq 18
	ld.global.f64 	%fd88, [%rd13+128];
	st.local.f64 	[%rd15], %fd88;
	{ // callseq 19, 0
	.param .b64 param0;
	st.param.b64 	[param0], %rd17;
	.param .b64 param1;
	st.param.b64 	[param1], %rd14;
	.param .b32 retval0;
	call.uni (retval0), 
	vprintf, 
	(
	param0, 
	param1
	);
	ld.param.b32 	%r65, [retval0];
	} // callseq 19
	ld.global.f64 	%fd89, [%rd13+136];
	st.local.f64 	[%rd15], %fd89;
	{ // callseq 20, 0
	.param .b64 param0;
	st.param.b64 	[param0], %rd17;
	.param .b64 param1;
	st.param.b64 	[param1], %rd14;
	.param .b32 retval0;
	call.uni (retval0), 
	vprintf, 
	(
	param0, 
	param1
	);
	ld.param.b32 	%r67, [retval0];
	} // callseq 20
	{ // callseq 21, 0
	.param .b64 param0;
	st.param.b64 	[param0], %rd19;
	.param .b64 param1;
	st.param.b64 	[param1], 0;
	.param .b32 retval0;
	call.uni (retval0), 
	vprintf, 
	(
	param0, 
	param1
	);
	ld.param.b32 	%r69, [retval0];
	} // callseq 21
	ld.global.f64 	%fd90, [%rd13+144];
	st.local.f64 	[%rd15], %fd90;
	{ // callseq 22, 0
	.param .b64 param0;
	st.param.b64 	[param0], %rd17;
	.param .b64 param1;
	st.param.b64 	[param1], %rd14;
	.param .b32 retval0;
	call.uni (retval0), 
	vprintf, 
	(
	param0, 
	param1
	);
	ld.param.b32 	%r71, [retval0];
	} // callseq 22
	ld.global.f64 	%fd91, [%rd13+152];
	st.local.f64 	[%rd15], %fd91;
	{ // callseq 23, 0
	.param .b64 param0;
	st.param.b64 	[param0], %rd17;
	.param .b64 param1;
	st.param.b64 	[param1], %rd14;
	.param .b32 retval0;
	call.uni (retval0), 
	vprintf, 
	(
	param0, 
	param1
	);
	ld.param.b32 	%r73, [retval0];
	} // callseq 23
	ld.global.f64 	%fd92, [%rd13+160];
	st.local.f64 	[%rd15], %fd92;
	{ // callseq 24, 0
	.param .b64 param0;
	st.param.b64 	[param0], %rd17;
	.param .b64 param1;
	st.param.b64 	[param1], %rd14;
	.param .b32 retval0;
	call.uni (retval0), 
	vprintf, 
	(
	param0, 
	param1
	);
	ld.param.b32 	%r75, [retval0];
	} // callseq 24
	ld.global.f64 	%fd93, [%rd13+168];
	st.local.f64 	[%rd15], %fd93;
	{ // callseq 25, 0
	.param .b64 param0;
	st.param.b64 	[param0], %rd17;
	.param .b64 param1;
	st.param.b64 	[param1], %rd14;
	.param .b32 retval0;
	call.uni (retval0), 
	vprintf, 
	(
	param0, 
	param1
	);
	ld.param.b32 	%r77, [retval0];
	} // callseq 25
	ld.global.f64 	%fd94, [%rd13+176];
	st.local.f64 	[%rd15], %fd94;
	{ // callseq 26, 0
	.param .b64 param0;
	st.param.b64 	[param0], %rd17;
	.param .b64 param1;
	st.param.b64 	[param1], %rd14;
	.param .b32 retval0;
	call.uni (retval0), 
	vprintf, 
	(
	param0, 
	param1
	);
	ld.param.b32 	%r79, [retval0];
	} // callseq 26
	ld.global.f64 	%fd95, [%rd13+184];
	st.local.f64 	[%rd15], %fd95;
	{ // callseq 27, 0
	.param .b64 param0;
	st.param.b64 	[param0], %rd17;
	.param .b64 param1;
	st.param.b64 	[param1], %rd14;
	.param .b32 retval0;
	call.uni (retval0), 
	vprintf, 
	(
	param0, 
	param1
	);
	ld.param.b32 	%r81, [retval0];
	} // callseq 27
	{ // callseq 28, 0
	.param .b64 param0;
	st.param.b64 	[param0], %rd19;
	.param .b64 param1;
	st.param.b64 	[param1], 0;
	.param .b32 retval0;
	call.uni (retval0), 
	vprintf, 
	(
	param0, 
	param1
	);
	ld.param.b32 	%r83, [retval0];
	} // callseq 28
	ld.global.f64 	%fd96, [%rd13+192];
	st.local.f64 	[%rd15], %fd96;
	{ // callseq 29, 0
	.param .b64 param0;
	st.param.b64 	[param0], %rd17;
	.param .b64 param1;
	st.param.b64 	[param1], %rd14;
	.param .b32 retval0;
	call.uni (retval0), 
	vprintf, 
	(
	param0, 
	param1
	);
	ld.param.b32 	%r85, [retval0];
	} // callseq 29
	ld.global.f64 	%fd97, [%rd13+200];
	st.local.f64 	[%rd15], %fd97;
	{ // callseq 30, 0
	.param .b64 param0;
	st.param.b64 	[param0], %rd17;
	.param .b64 param1;
	st.param.b64 	[param1], %rd14;
	.param .b32 retval0;
	call.uni (retval0), 
	vprintf, 
	(
	param0, 
	param1
	);
	ld.param.b32 	%r87, [retval0];
	} // callseq 30
	ld.global.f64 	%fd98, [%rd13+208];
	st.local.f64 	[%rd15], %fd98;
	{ // callseq 31, 0
	.param .b64 param0;
	st.param.b64 	[param0], %rd17;
	.param .b64 param1;
	st.param.b64 	[param1], %rd14;
	.param .b32 retval0;
	call.uni (retval0), 
	vprintf, 
	(
	param0, 
	param1
	);
	ld.param.b32 	%r89, [retval0];
	} // callseq 31
	ld.global.f64 	%fd99, [%rd13+216];
	st.local.f64 	[%rd15], %fd99;
	{ // callseq 32, 0
	.param .b64 param0;
	st.param.b64 	[param0], %rd17;
	.param .b64 param1;
	st.param.b64 	[param1], %rd14;
	.param .b32 retval0;
	call.uni (retval0), 
	vprintf, 
	(
	param0, 
	param1
	);
	ld.param.b32 	%r91, [retval0];
	} // callseq 32
	ld.global.f64 	%fd100, [%rd13+224];
	st.local.f64 	[%rd15], %fd100;
	{ // callseq 33, 0
	.param .b64 param0;
	st.param.b64 	[param0], %rd17;
	.param .b64 param1;
	st.param.b64 	[param1], %rd14;
	.param .b32 retval0;
	call.uni (retval0), 
	vprintf, 
	(
	param0, 
	param1
	);
	ld.param.b32 	%r93, [retval0];
	} // callseq 33
	ld.global.f64 	%fd101, [%rd13+232];
	st.local.f64 	[%rd15], %fd101;
	{ // callseq 34, 0
	.param .b64 param0;
	st.param.b64 	[param0], %rd17;
	.param .b64 param1;
	st.param.b64 	[param1], %rd14;
	.param .b32 retval0;
	call.uni (retval0), 
	vprintf, 
	(
	param0, 
	param1
	);
	ld.param.b32 	%r95, [retval0];
	} // callseq 34
	{ // callseq 35, 0
	.param .b64 param0;
	st.param.b64 	[param0], %rd19;
	.param .b64 param1;
	st.param.b64 	[param1], 0;
	.param .b32 retval0;
	call.uni (retval0), 
	vprintf, 
	(
	param0, 
	param1
	);
	ld.param.b32 	%r97, [retval0];
	} // callseq 35
	ld.global.f64 	%fd102, [%rd13+240];
	st.local.f64 	[%rd15], %fd102;
	{ // callseq 36, 0
	.param .b64 param0;
	st.param.b64 	[param0], %rd17;
	.param .b64 param1;
	st.param.b64 	[param1], %rd14;
	.param .b32 retval0;
	call.uni (retval0), 
	vprintf, 
	(
	param0, 
	param1
	);
	ld.param.b32 	%r99, [retval0];
	} // callseq 36
	ld.global.f64 	%fd103, [%rd13+248];
	st.local.f64 	[%rd15], %fd103;
	{ // callseq 37, 0
	.param .b64 param0;
	st.param.b64 	[param0], %rd17;
	.param .b64 param1;
	st.param.b64 	[param1], %rd14;
	.param .b32 retval0;
	call.uni (retval0), 
	vprintf, 
	(
	param0, 
	param1
	);
	ld.param.b32 	%r101, [retval0];
	} // callseq 37
	ld.global.f64 	%fd104, [%rd13+256];
	st.local.f64 	[%rd15], %fd104;
	{ // callseq 38, 0
	.param .b64 param0;
	st.param.b64 	[param0], %rd17;
	.param .b64 param1;
	st.param.b64 	[param1], %rd14;
	.param .b32 retval0;
	call.uni (retval0), 
	vprintf, 
	(
	param0, 
	param1
	);
	ld.param.b32 	%r103, [retval0];
	} // callseq 38
	ld.global.f64 	%fd105, [%rd13+264];
	st.local.f64 	[%rd15], %fd105;
	{ // callseq 39, 0
	.param .b64 param0;
	st.param.b64 	[param0], %rd17;
	.param .b64 param1;
	st.param.b64 	[param1], %rd14;
	.param .b32 retval0;
	call.uni (retval0), 
	vprintf, 
	(
	param0, 
	param1
	);
	ld.param.b32 	%r105, [retval0];
	} // callseq 39
	ld.global.f64 	%fd106, [%rd13+272];
	st.local.f64 	[%rd15], %fd106;
	{ // callseq 40, 0
	.param .b64 param0;
	st.param.b64 	[param0], %rd17;
	.param .b64 param1;
	st.param.b64 	[param1], %rd14;
	.param .b32 retval0;
	call.uni (retval0), 
	vprintf, 
	(
	param0, 
	param1
	);
	ld.param.b32 	%r107, [retval0];
	} // callseq 40
	ld.global.f64 	%fd107, [%rd13+280];
	st.local.f64 	[%rd15], %fd107;
	{ // callseq 41, 0
	.param .b64 param0;
	st.param.b64 	[param0], %rd17;
	.param .b64 param1;
	st.param.b64 	[param1], %rd14;
	.param .b32 retval0;
	call.uni (retval0), 
	vprintf, 
	(
	param0, 
	param1
	);
	ld.param.b32 	%r109, [retval0];
	} // callseq 41
	{ // callseq 42, 0
	.param .b64 param0;
	st.param.b64 	[param0], %rd19;
	.param .b64 param1;
	st.param.b64 	[param1], 0;
	.param .b32 retval0;
	call.uni (retval0), 
	vprintf, 
	(
	param0, 
	param1
	);
	ld.param.b32 	%r111, [retval0];
	} // callseq 42
$L__BB0_26:
	ret;

}


// ===== COMPILED SASS (sm_100) =====

	.target	sm_100

	.elftype	@"ET_EXEC"


//--------------------- .note.nv.tkinfo           --------------------------
	.section	.note.nv.tkinfo,"",@"SHT_NOTE"
	.sectionflags	@"SHF_NOTE_NV_TKINFO"
	.tkinfo
        /*0018*/ 	.word	0x00000002
        /*0030*/ 	.string	""
        /*0030*/ 	.string	"ptxas"
        /*0030*/ 	.string	"Cuda compilation tools, release 13.0, V13.0.88"
        /*0030*/ 	.string	"Build cuda_13.0.r13.0/compiler.36424714_0"
        /*0030*/ 	.string	"-arch sm_100 -m 64 "



//--------------------- .note.nv.cuinfo           --------------------------
	.section	.note.nv.cuinfo,"",@"SHT_NOTE"
	.sectionflags	@"SHF_NOTE_NV_CUINFO"
        /*0018*/ 	.short	0x0002
        /*001a*/ 	.short	0x0064
        /*001c*/ 	.short	0x0082
	.zero		2


//--------------------- .nv.info                  --------------------------
	.section	.nv.info,"",@"SHT_CUDA_INFO"
	.align	4


	//----- nvinfo : EIATTR_REGCOUNT
	.align		4
        /*0000*/ 	.byte	0x04, 0x2f
        /*0002*/ 	.short	(.L_4 - .L_3)
	.align		4
.L_3:
        /*0004*/ 	.word	index@(_Z13Invert_MatrixPdS_)
        /*0008*/ 	.word	0x00000028


	//----- nvinfo : EIATTR_FRAME_SIZE
	.align		4
.L_4:
        /*000c*/ 	.byte	0x04, 0x11
        /*000e*/ 	.short	(.L_6 - .L_5)
	.align		4
.L_5:
        /*0010*/ 	.word	index@($__internal_0_$__cuda_sm20_div_rn_f64_full)
        /*0014*/ 	.word	0x00000008


	//----- nvinfo : EIATTR_FRAME_SIZE
	.align		4
.L_6:
        /*0018*/ 	.byte	0x04, 0x11
        /*001a*/ 	.short	(.L_8 - .L_7)
	.align		4
.L_7:
        /*001c*/ 	.word	index@(_Z13Invert_MatrixPdS_)
        /*0020*/ 	.word	0x00000008


	//----- nvinfo : EIATTR_MIN_STACK_SIZE
	.align		4
.L_8:
        /*0024*/ 	.byte	0x04, 0x12
        /*0026*/ 	.short	(.L_10 - .L_9)
	.align		4
.L_9:
        /*0028*/ 	.word	index@(_Z13Invert_MatrixPdS_)
        /*002c*/ 	.word	0x00000008
.L_10:


//--------------------- .nv.compat                --------------------------
	.section	.nv.compat,"",@"SHT_CUDA_COMPAT_INFO"
	.align	4
        /*0000*/ 	.byte	0x02, 0x09, 0x00, 0x00, 0x02, 0x02, 0x01, 0x00, 0x02, 0x05, 0x05, 0x00, 0x03, 0x07, 0x01, 0x01
        /*0010*/ 	.byte	0x02, 0x03, 0x00, 0x00, 0x02, 0x06, 0x01, 0x00, 0x04, 0x0b, 0x08, 0x00, 0x01, 0x00, 0x00, 0x00
        /*0020*/ 	.byte	0x00, 0x00, 0x00, 0x00


//--------------------- .nv.info._Z13Invert_MatrixPdS_ --------------------------
	.section	.nv.info._Z13Invert_MatrixPdS_,"",@"SHT_CUDA_INFO"
	.sectionflags	@""
	.align	4


	//----- nvinfo : EIATTR_CUDA_API_VERSION
	.align		4
        /*0000*/ 	.byte	0x04, 0x37
        /*0002*/ 	.short	(.L_12 - .L_11)
.L_11:
        /*0004*/ 	.word	0x00000082


	//----- nvinfo : EIATTR_KPARAM_INFO
	.align		4
.L_12:
        /*0008*/ 	.byte	0x04, 0x17
        /*000a*/ 	.short	(.L_14 - .L_13)
.L_13:
        /*000c*/ 	.word	0x00000000
        /*0010*/ 	.short	0x0001
        /*0012*/ 	.short	0x0008
        /*0014*/ 	.byte	0x00, 0xf5, 0x21, 0x00


	//----- nvinfo : EIATTR_KPARAM_INFO
	.align		4
.L_14:
        /*0018*/ 	.byte	0x04, 0x17
        /*001a*/ 	.short	(.L_16 - .L_15)
.L_15:
        /*001c*/ 	.word	0x00000000
        /*0020*/ 	.short	0x0000
        /*0022*/ 	.short	0x0000
        /*0024*/ 	.byte	0x00, 0xf5, 0x21, 0x00


	//----- nvinfo : EIATTR_SPARSE_MMA_MASK
	.align		4
.L_16:
        /*0028*/ 	.byte	0x03, 0x50
        /*002a*/ 	.short	0x0000


	//----- nvinfo : EIATTR_MAXREG_COUNT
	.align		4
        /*002c*/ 	.byte	0x03, 0x1b
        /*002e*/ 	.short	0x00ff


	//----- nvinfo : EIATTR_NUM_BARRIERS
	.align		4
        /*0030*/ 	.byte	0x02, 0x4c
        /*0032*/ 	.byte	0x01
	.zero		1


	//----- nvinfo : EIATTR_EXTERNS
	.align		4
        /*0034*/ 	.byte	0x04, 0x0f
        /*0036*/ 	.short	(.L_18 - .L_17)


	//   ....[0]....
	.align		4
.L_17:
        /*0038*/ 	.word	index@(vprintf)


	//----- nvinfo : EIATTR_MERCURY_ISA_VERSION
	.align		4
.L_18:
        /*003c*/ 	.byte	0x03, 0x5f
        /*003e*/ 	.short	0x0101


	//----- nvinfo : EIATTR_VRC_CTA_INIT_COUNT
	.align		4
        /*0040*/ 	.byte	0x02, 0x4a
	.zero		1
	.zero		1


	//----- nvinfo : EIATTR_SYSCALL_OFFSETS
	.align		4
        /*0044*/ 	.byte	0x04, 0x46
        /*0046*/ 	.short	(.L_20 - .L_19)


	//   ....[0]....
.L_19:
        /*0048*/ 	.word	0x00000d30


	//   ....[1]....
        /*004c*/ 	.word	0x00000e00


	//   ....[2]....
        /*0050*/ 	.word	0x00000eb0


	//   ....[3]....
        /*0054*/ 	.word	0x00000f60


	//   ....[4]....
        /*0058*/ 	.word	0x00001010


	//   ....[5]....
        /*005c*/ 	.word	0x000010c0


	//   ....[6]....
        /*0060*/ 	.word	0x00001170


	//   ....[7]....
        /*0064*/ 	.word	0x000011e0


	//   ....[8]....
        /*0068*/ 	.word	0x00001290


	//   ....[9]....
        /*006c*/ 	.word	0x00001340


	//   ....[10]....
        /*0070*/ 	.word	0x000013f0


	//   ....[11]....
        /*0074*/ 	.word	0x000014a0


	//   ....[12]....
        /*0078*/ 	.word	0x00001550


	//   ....[13]....
        /*007c*/ 	.word	0x00001600


	//   ....[14]....
        /*0080*/ 	.word	0x00001670


	//   ....[15]....
        /*0084*/ 	.word	0x00001720


	//   ....[16]....
        /*0088*/ 	.word	0x000017d0


	//   ....[17]....
        /*008c*/ 	.word	0x00001880


	//   ....[18]....
        /*0090*/ 	.word	0x00001930


	//   ....[19]....
        /*0094*/ 	.word	0x000019e0


	//   ....[20]....
        /*0098*/ 	.word	0x00001a90


	//   ....[21]....
        /*009c*/ 	.word	0x00001b00


	//   ....[22]....
        /*00a0*/ 	.word	0x00001bb0


	//   ....[23]....
        /*00a4*/ 	.word	0x00001c60


	//   ....[24]....
        /*00a8*/ 	.word	0x00001d10


	//   ....[25]....
        /*00ac*/ 	.word	0x00001dc0


	//   ....[26]....
        /*00b0*/ 	.word	0x00001e70


	//   ....[27]....
        /*00b4*/ 	.word	0x00001f20


	//   ....[28]....
        /*00b8*/ 	.word	0x00001f90


	//   ....[29]....
        /*00bc*/ 	.word	0x00002040


	//   ....[30]....
        /*00c0*/ 	.word	0x000020f0


	//   ....[31]....
        /*00c4*/ 	.word	0x000021a0


	//   ....[32]....
        /*00c8*/ 	.word	0x00002250


	//   ....[33]....
        /*00cc*/ 	.word	0x00002300


	//   ....[34]....
        /*00d0*/ 	.word	0x000023b0


	//   ....[35]....
        /*00d4*/ 	.word	0x00002420


	//   ....[36]....
        /*00d8*/ 	.word	0x000024d0


	//   ....[37]....
        /*00dc*/ 	.word	0x00002580


	//   ....[38]....
        /*00e0*/ 	.word	0x00002630


	//   ....[39]....
        /*00e4*/ 	.word	0x000026e0


	//   ....[40]....
        /*00e8*/ 	.word	0x00002790


	//   ....[41]....
        /*00ec*/ 	.word	0x00002840


	//   ....[42]....
        /*00f0*/ 	.word	0x000028b0


	//----- nvinfo : EIATTR_EXIT_INSTR_OFFSETS
	.align		4
.L_20:
        /*00f4*/ 	.byte	0x04, 0x1c
        /*00f6*/ 	.short	(.L_22 - .L_21)


	//   ....[0]....
.L_21:
        /*00f8*/ 	.word	0x00000d50


	//   ....[1]....
        /*00fc*/ 	.word	0x000028c0


	//----- nvinfo : EIATTR_CRS_STACK_SIZE
	.align		4
.L_22:
        /*0100*/ 	.byte	0x04, 0x1e
        /*0102*/ 	.short	(.L_24 - .L_23)
.L_23:
        /*0104*/ 	.word	0x00000000


	//----- nvinfo : EIATTR_CBANK_PARAM_SIZE
	.align		4
.L_24:
        /*0108*/ 	.byte	0x03, 0x19
        /*010a*/ 	.short	0x0010


	//----- nvinfo : EIATTR_PARAM_CBANK
	.align		4
        /*010c*/ 	.byte	0x04, 0x0a
        /*010e*/ 	.short	(.L_26 - .L_25)
	.align		4
.L_25:
        /*0110*/ 	.word	index@(.nv.constant0._Z13Invert_MatrixPdS_)
        /*0114*/ 	.short	0x0380
        /*0116*/ 	.short	0x0010


	//----- nvinfo : EIATTR_SW_WAR
	.align		4
.L_26:
        /*0118*/ 	.byte	0x04, 0x36
        /*011a*/ 	.short	(.L_28 - .L_27)
.L_27:
        /*011c*/ 	.word	0x00000008
.L_28:


//--------------------- .nv.callgraph             --------------------------
	.section	.nv.callgraph,"",@"SHT_CUDA_CALLGRAPH"
	.align	4
	.sectionentsize	8
	.align		4
        /*0000*/ 	.word	0x00000000
	.align		4
        /*0004*/ 	.word	0xffffffff
	.align		4
        /*0008*/ 	.word	index@(_Z13Invert_MatrixPdS_)
	.align		4
        /*000c*/ 	.word	index@(vprintf)
	.align		4
        /*0010*/ 	.word	0x00000000
	.align		4
        /*0014*/ 	.word	0xfffffffe
	.align		4
        /*0018*/ 	.word	0x00000000
	.align		4
        /*001c*/ 	.word	0xfffffffd
	.align		4
        /*0020*/ 	.word	0x00000000
	.align		4
        /*0024*/ 	.word	0xfffffffc


//--------------------- .nv.constant4             --------------------------
	.section	.nv.constant4,"a",@progbits
	.align	8
	.align		8
.nv.constant4:
        /*0000*/ 	.dword	vprintf
	.align		8
        /*0008*/ 	.dword	$str
	.align		8
        /*0010*/ 	.dword	$str$1
	.align		8
        /*0018*/ 	.dword	$str$2


//--------------------- .text._Z13Invert_MatrixPdS_ --------------------------
	.section	.text._Z13Invert_MatrixPdS_,"ax",@progbits
	.align	128
        .global         _Z13Invert_MatrixPdS_
        .type           _Z13Invert_MatrixPdS_,@function
        .size           _Z13Invert_MatrixPdS_,(.L_x_61 - _Z13Invert_MatrixPdS_)
        .other          _Z13Invert_MatrixPdS_,@"STO_CUDA_ENTRY STV_DEFAULT"
_Z13Invert_MatrixPdS_:
.text._Z13Invert_MatrixPdS_:
[----:B------:R-:W0:Y:S01]  /*0000*/  LDC R1, c[0x0][0x37c] ;  /* 0x0000df00ff017b82 */ /* 0x000e220000000800 */
[----:B------:R-:W1:Y:S07]  /*0010*/  S2R R18, SR_TID.Y ;  /* 0x0000000000127919 */ /* 0x000e6e0000002200 */
[----:B------:R-:W2:Y:S01]  /*0020*/  LDC.64 R8, c[0x0][0x380] ;  /* 0x0000e000ff087b82 */ /* 0x000ea20000000a00 */
[----:B------:R-:W3:Y:S01]  /*0030*/  LDCU.64 UR36, c[0x0][0x358] ;  /* 0x00006b00ff2477ac */ /* 0x000ee20008000a00 */
[----:B0-----:R-:W-:Y:S01]  /*0040*/  VIADD R1, R1, 0xfffffff8 ;  /* 0xfffffff801017836 */ /* 0x001fe20000000000 */
[----:B------:R-:W1:Y:S05]  /*0050*/  S2R R17, SR_TID.X ;  /* 0x0000000000117919 */ /* 0x000e6a0000002100 */
[----:B------:R-:W0:Y:S01]  /*0060*/  LDC.64 R6, c[0x0][0x388] ;  /* 0x0000e200ff067b82 */ /* 0x000e220000000a00 */
[----:B-1----:R-:W-:-:S04]  /*0070*/  IMAD R3, R18, 0x6, R17 ;  /* 0x0000000612037824 */ /* 0x002fc800078e0211 */
[----:B--2---:R-:W-:-:S04]  /*0080*/  IMAD.WIDE.U32 R8, R3, 0x8, R8 ;  /* 0x0000000803087825 */ /* 0x004fc800078e0008 */
[----:B0-----:R-:W-:Y:S01]  /*0090*/  IMAD.WIDE.U32 R6, R3, 0x8, R6 ;  /* 0x0000000803067825 */ /* 0x001fe200078e0006 */
[----:B---3--:R-:W2:Y:S04]  /*00a0*/  LDG.E.64 R10, desc[UR36][R8.64] ;  /* 0x00000024080a7981 */ /* 0x008ea8000c1e1b00 */
[----:B------:R-:W3:Y:S01]  /*00b0*/  LDG.E.64 R12, desc[UR36][R6.64] ;  /* 0x00000024060c7981 */ /* 0x000ee2000c1e1b00 */
[----:B------:R-:W-:Y:S01]  /*00c0*/  MOV R0, 0x400 ;  /* 0x0000040000007802 */ /* 0x000fe20000000f00 */
[----:B------:R-:W0:Y:S01]  /*00d0*/  LDCU UR4, c[0x0][0x2f8] ;  /* 0x00005f00ff0477ac */ /* 0x000e220008000800 */
[----:B------:R-:W-:Y:S01]  /*00e0*/  ISETP.NE.AND P0, PT, R18, R17, PT ;  /* 0x000000111200720c */ /* 0x000fe20003f05270 */
[----:B------:R-:W1:Y:S02]  /*00f0*/  S2R R5, SR_CgaCtaId ;  /* 0x0000000000057919 */ /* 0x000e640000008800 */
[C---:B------:R-:W-:Y:S01]  /*0100*/  VIADD R3, R0.reuse, 0x10 ;  /* 0x0000001000037836 */ /* 0x040fe20000000000 */
[----:B------:R-:W4:Y:S01]  /*0110*/  LDCU UR5, c[0x0][0x2fc] ;  /* 0x00005f80ff0577ac */ /* 0x000f220008000800 */
[----:B------:R-:W-:Y:S01]  /*0120*/  VIADD R0, R0, 0x130 ;  /* 0x0000013000007836 */ /* 0x000fe20000000000 */
[----:B0-----:R-:W-:-:S05]  /*0130*/  IADD3 R16, P1, PT, R1, UR4, RZ ;  /* 0x0000000401107c10 */ /* 0x001fca000ff3e0ff */
[----:B----4-:R-:W-:Y:S01]  /*0140*/  IMAD.X R2, RZ, RZ, UR5, P1 ;  /* 0x00000005ff027e24 */ /* 0x010fe200088e06ff */
[C---:B-1----:R-:W-:Y:S02]  /*0150*/  LEA R3, R5.reuse, R3, 0x18 ;  /* 0x0000000305037211 */ /* 0x042fe400078ec0ff */
[----:B------:R-:W-:-:S03]  /*0160*/  LEA R5, R5, R0, 0x18 ;  /* 0x0000000005057211 */ /* 0x000fc600078ec0ff */
[C---:B------:R-:W-:Y:S02]  /*0170*/  IMAD R19, R18.reuse, 0x30, R3 ;  /* 0x0000003012137824 */ /* 0x040fe400078e0203 */
[----:B------:R-:W-:Y:S02]  /*0180*/  IMAD R30, R18, 0x30, R5 ;  /* 0x00000030121e7824 */ /* 0x000fe400078e0205 */
[----:B------:R-:W-:-:S03]  /*0190*/  IMAD R4, R17, 0x8, R19 ;  /* 0x0000000811047824 */ /* 0x000fc600078e0213 */
[----:B------:R-:W-:Y:S02]  /*01a0*/  LEA R5, R17, R30, 0x3 ;  /* 0x0000001e11057211 */ /* 0x000fe400078e18ff */
[----:B--2---:R0:W-:Y:S04]  /*01b0*/  STS.64 [R4], R10 ;  /* 0x0000000a04007388 */ /* 0x0041e80000000a00 */
[----:B---3--:R0:W-:Y:S01]  /*01c0*/  STS.64 [R5], R12 ;  /* 0x0000000c05007388 */ /* 0x0081e20000000a00 */
[----:B------:R-:W-:Y:S06]  /*01d0*/  BAR.SYNC.DEFER_BLOCKING 0x0 ;  /* 0x0000000000007b1d */ /* 0x000fec0000010000 */
[----:B------:R-:W-:Y:S05]  /*01e0*/  @P0 BRA `(.L_x_0) ;  /* 0x0000000800900947 */ /* 0x000fea0003800000 */
[C---:B------:R-:W-:Y:S02]  /*01f0*/  IMAD R19, R18.reuse, -0x28, R19 ;  /* 0xffffffd812137824 */ /* 0x040fe400078e0213 */
[----:B------:R-:W-:Y:S02]  /*0200*/  IMAD R30, R18, -0x28, R30 ;  /* 0xffffffd8121e7824 */ /* 0x000fe400078e021e */
[----:B------:R-:W-:-:S07]  /*0210*/  IMAD.MOV.U32 R32, RZ, RZ, RZ ;  /* 0x000000ffff207224 */ /* 0x000fce00078e00ff */
.L_x_11:
[----:B------:R-:W-:Y:S01]  /*0220*/  ISETP.NE.AND P0, PT, R18, RZ, PT ;  /* 0x000000ff1200720c */ /* 0x000fe20003f05270 */
[C---:B------:R-:W-:Y:S01]  /*0230*/  IMAD R31, R32.reuse, 0x30, R3 ;  /* 0x00000030201f7824 */ /* 0x040fe200078e0203 */
[----:B-1----:R-:W1:Y:S01]  /*0240*/  S2R R0, SR_CgaCtaId ;  /* 0x0000000000007919 */ /* 0x002e620000008800 */
[----:B------:R-:W-:Y:S01]  /*0250*/  MOV R23, 0x400 ;  /* 0x0000040000177802 */ /* 0x000fe20000000f00 */
[----:B------:R-:W-:Y:S09]  /*0260*/  WARPSYNC.ALL ;  /* 0x0000000000007948 */ /* 0x000ff20003800000 */
[----:B0-----:R-:W-:-:S06]  /*0270*/  @!P0 IMAD R10, R32, 0x8, R31 ;  /* 0x00000008200a8824 */ /* 0x001fcc00078e021f */
[----:B------:R-:W0:Y:S01]  /*0280*/  @!P0 LDS.64 R10, [R10] ;  /* 0x000000000a0a8984 */ /* 0x000e220000000a00 */
[----:B-1----:R-:W-:-:S05]  /*0290*/  LEA R23, R0, R23, 0x18 ;  /* 0x0000001700177211 */ /* 0x002fca00078ec0ff */
[----:B0-----:R-:W-:Y:S01]  /*02a0*/  @!P0 STS.64 [R23], R10 ;  /* 0x0000000a17008388 */ /* 0x001fe20000000a00 */
[----:B------:R-:W-:Y:S01]  /*02b0*/  BAR.SYNC.DEFER_BLOCKING 0x0 ;  /* 0x0000000000007b1d */ /* 0x000fe20000010000 */
[----:B------:R-:W-:Y:S02]  /*02c0*/  IMAD.MOV.U32 R14, RZ, RZ, 0x1 ;  /* 0x00000001ff0e7424 */ /* 0x000fe400078e00ff */
[----:B------:R-:W-:-:S03]  /*02d0*/  IMAD R33, R32, 0x30, R19 ;  /* 0x0000003020217824 */ /* 0x000fc600078e0213 */
[----:B------:R-:W-:Y:S01]  /*02e0*/  BSSY.RECONVERGENT B0, `(.L_x_1) ;  /* 0x0000014000007945 */ /* 0x000fe20003800200 */
[----:B------:R-:W0:Y:S04]  /*02f0*/  LDS.64 R10, [R23] ;  /* 0x00000000170a7984 */ /* 0x000e280000000a00 */
[----:B------:R-:W1:Y:S01]  /*0300*/  LDS.64 R12, [R33] ;  /* 0x00000000210c7984 */ /* 0x000e620000000a00 */
[----:B0-----:R-:W0:Y:S01]  /*0310*/  MUFU.RCP64H R15, R11 ;  /* 0x0000000b000f7308 */ /* 0x001e220000001800 */
[----:B-1----:R-:W-:Y:S01]  /*0320*/  FSETP.GEU.AND P1, PT, |R13|, 6.5827683646048100446e-37, PT ;  /* 0x036000000d00780b */ /* 0x002fe20003f2e200 */
[----:B0-----:R-:W-:-:S08]  /*0330*/  DFMA R20, -R10, R14, 1 ;  /* 0x3ff000000a14742b */ /* 0x001fd0000000010e */
[----:B------:R-:W-:-:S08]  /*0340*/  DFMA R20, R20, R20, R20 ;  /* 0x000000141414722b */ /* 0x000fd00000000014 */
[----:B------:R-:W-:-:S08]  /*0350*/  DFMA R20, R14, R20, R14 ;  /* 0x000000140e14722b */ /* 0x000fd0000000000e */
[----:B------:R-:W-:-:S08]  /*0360*/  DFMA R14, -R10, R20, 1 ;  /* 0x3ff000000a0e742b */ /* 0x000fd00000000114 */
[----:B------:R-:W-:-:S08]  /*0370*/  DFMA R20, R20, R14, R20 ;  /* 0x0000000e1414722b */ /* 0x000fd00000000014 */
[----:B------:R-:W-:-:S08]  /*0380*/  DMUL R24, R12, R20 ;  /* 0x000000140c187228 */ /* 0x000fd00000000000 */
[----:B------:R-:W-:-:S08]  /*0390*/  DFMA R14, -R10, R24, R12 ;  /* 0x000000180a0e722b */ /* 0x000fd0000000010c */
[----:B------:R-:W-:-:S10]  /*03a0*/  DFMA R24, R20, R14, R24 ;  /* 0x0000000e1418722b */ /* 0x000fd40000000018 */
[----:B------:R-:W-:-:S05]  /*03b0*/  FFMA R0, RZ, R11, R25 ;  /* 0x0000000bff007223 */ /* 0x000fca0000000019 */
[----:B------:R-:W-:-:S13]  /*03c0*/  FSETP.GT.AND P0, PT, |R0|, 1.469367938527859385e-39, PT ;  /* 0x001000000000780b */ /* 0x000fda0003f04200 */
[----:B------:R-:W-:Y:S05]  /*03d0*/  @P0 BRA P1, `(.L_x_2) ;  /* 0x0000000000100947 */ /* 0x000fea0000800000 */
[----:B------:R-:W-:Y:S01]  /*03e0*/  MOV R20, R10 ;  /* 0x0000000a00147202 */ /* 0x000fe20000000f00 */
[----:B------:R-:W-:Y:S01]  /*03f0*/  IMAD.MOV.U32 R21, RZ, RZ, R11 ;  /* 0x000000ffff157224 */ /* 0x000fe200078e000b */
[----:B------:R-:W-:-:S07]  /*0400*/  MOV R0, 0x420 ;  /* 0x0000042000007802 */ /* 0x000fce0000000f00 */
[----:B------:R-:W-:Y:S05]  /*0410*/  CALL.REL.NOINC `($__internal_0_$__cuda_sm20_div_rn_f64_full) ;  /* 0x00000024002c7944 */ /* 0x000fea0003c00000 */
.L_x_2:
[----:B------:R-:W-:Y:S05]  /*0420*/  BSYNC.RECONVERGENT B0 ;  /* 0x0000000000007941 */ /* 0x000fea0003800200 */
.L_x_1:
[----:B------:R-:W0:Y:S01]  /*0430*/  MUFU.RCP64H R15, R11 ;  /* 0x0000000b000f7308 */ /* 0x000e220000001800 */
[----:B------:R-:W-:Y:S01]  /*0440*/  IMAD.MOV.U32 R14, RZ, RZ, 0x1 ;  /* 0x00000001ff0e7424 */ /* 0x000fe200078e00ff */
[----:B------:R-:W-:Y:S01]  /*0450*/  STS.64 [R33], R24 ;  /* 0x0000001821007388 */ /* 0x000fe20000000a00 */
[----:B------:R-:W-:Y:S01]  /*0460*/  IMAD R34, R32, 0x30, R30 ;  /* 0x0000003020227824 */ /* 0x000fe200078e021e */
[----:B------:R-:W-:Y:S04]  /*0470*/  BSSY.RECONVERGENT B0, `(.L_x_3) ;  /* 0x0000014000007945 */ /* 0x000fe80003800200 */
[----:B------:R-:W1:Y:S01]  /*0480*/  LDS.64 R12, [R34] ;  /* 0x00000000220c7984 */ /* 0x000e620000000a00 */
[----:B0-----:R-:W-:-:S08]  /*0490*/  DFMA R20, -R10, R14, 1 ;  /* 0x3ff000000a14742b */ /* 0x001fd0000000010e */
[----:B------:R-:W-:-:S08]  /*04a0*/  DFMA R20, R20, R20, R20 ;  /* 0x000000141414722b */ /* 0x000fd00000000014 */
[----:B------:R-:W-:-:S08]  /*04b0*/  DFMA R20, R14, R20, R14 ;  /* 0x000000140e14722b */ /* 0x000fd0000000000e */
[----:B------:R-:W-:Y:S01]  /*04c0*/  DFMA R14, -R10, R20, 1 ;  /* 0x3ff000000a0e742b */ /* 0x000fe20000000114 */
[----:B-1----:R-:W-:-:S07]  /*04d0*/  FSETP.GEU.AND P1, PT, |R13|, 6.5827683646048100446e-37, PT ;  /* 0x036000000d00780b */ /* 0x002fce0003f2e200 */
[----:B------:R-:W-:-:S08]  /*04e0*/  DFMA R14, R20, R14, R20 ;  /* 0x0000000e140e722b */ /* 0x000fd00000000014 */
[----:B------:R-:W-:-:S08]  /*04f0*/  DMUL R22, R14, R12 ;  /* 0x0000000c0e167228 */ /* 0x000fd00000000000 */
[----:B------:R-:W-:-:S08]  /*0500*/  DFMA R20, -R10, R22, R12 ;  /* 0x000000160a14722b */ /* 0x000fd0000000010c */
[----:B------:R-:W-:-:S10]  /*0510*/  DFMA R14, R14, R20, R22 ;  /* 0x000000140e0e722b */ /* 0x000fd40000000016 */
[----:B------:R-:W-:-:S05]  /*0520*/  FFMA R0, RZ, R11, R15 ;  /* 0x0000000bff007223 */ /* 0x000fca000000000f */
[----:B------:R-:W-:-:S13]  /*0530*/  FSETP.GT.AND P0, PT, |R0|, 1.469367938527859385e-39, PT ;  /* 0x001000000000780b */ /* 0x000fda0003f04200 */
[----:B------:R-:W-:Y:S05]  /*0540*/  @P0 BRA P1, `(.L_x_4) ;  /* 0x0000000000180947 */ /* 0x000fea0000800000 */
[----:B------:R-:W-:Y:S01]  /*0550*/  IMAD.MOV.U32 R20, RZ, RZ, R10 ;  /* 0x000000ffff147224 */ /* 0x000fe200078e000a */
[----:B------:R-:W-:Y:S02]  /*0560*/  MOV R21, R11 ;  /* 0x0000000b00157202 */ /* 0x000fe40000000f00 */
[----:B------:R-:W-:-:S07]  /*0570*/  MOV R0, 0x590 ;  /* 0x0000059000007802 */ /* 0x000fce0000000f00 */
[----:B------:R-:W-:Y:S05]  /*0580*/  CALL.REL.NOINC `($__internal_0_$__cuda_sm20_div_rn_f64_full) ;  /* 0x0000002000d07944 */ /* 0x000fea0003c00000 */
[----:B------:R-:W-:Y:S02]  /*0590*/  IMAD.MOV.U32 R14, RZ, RZ, R24 ;  /* 0x000000ffff0e7224 */ /* 0x000fe400078e0018 */
[----:B------:R-:W-:-:S07]  /*05a0*/  IMAD.MOV.U32 R15, RZ, RZ, R25 ;  /* 0x000000ffff0f7224 */ /* 0x000fce00078e0019 */
.L_x_4:
[----:B------:R-:W-:Y:S05]  /*05b0*/  BSYNC.RECONVERGENT B0 ;  /* 0x0000000000007941 */ /* 0x000fea0003800200 */
.L_x_3:
[----:B------:R0:W-:Y:S01]  /*05c0*/  STS.64 [R34], R14 ;  /* 0x0000000e22007388 */ /* 0x0001e20000000a00 */
[C---:B------:R-:W-:Y:S01]  /*05d0*/  ISETP.NE.AND P0, PT, R32.reuse, RZ, PT ;  /* 0x000000ff2000720c */ /* 0x040fe20003f05270 */
[----:B------:R-:W-:-:S12]  /*05e0*/  IMAD R31, R32, -0x28, R31 ;  /* 0xffffffd8201f7824 */ /* 0x000fd800078e021f */
[----:B0-----:R-:W-:Y:S05]  /*05f0*/  @!P0 BRA `(.L_x_5) ;  /* 0x00000000004c8947 */ /* 0x001fea0003800000 */
[----:B------:R-:W-:Y:S01]  /*0600*/  ISETP.NE.AND P0, PT, R18, RZ, PT ;  /* 0x000000ff1200720c */ /* 0x000fe20003f05270 */
[----:B------:R-:W0:Y:S01]  /*0610*/  S2R R11, SR_CgaCtaId ;  /* 0x00000000000b7919 */ /* 0x000e220000008800 */
[----:B------:R-:W-:Y:S01]  /*0620*/  MOV R0, 0x400 ;  /* 0x0000040000007802 */ /* 0x000fe20000000f00 */
[----:B------:R-:W-:Y:S05]  /*0630*/  WARPSYNC.ALL ;  /* 0x0000000000007948 */ /* 0x000fea0003800000 */
[----:B------:R-:W-:-:S05]  /*0640*/  ISETP.NE.AND P1, PT, R32, 0x1, PT ;  /* 0x000000012000780c */ /* 0x000fca0003f25270 */
[----:B------:R-:W1:Y:S01]  /*0650*/  @!P0 LDS.64 R20, [R31] ;  /* 0x000000001f148984 */ /* 0x000e620000000a00 */
[----:B0-----:R-:W-:-:S05]  /*0660*/  LEA R0, R11, R0, 0x18 ;  /* 0x000000000b007211 */ /* 0x001fca00078ec0ff */
[----:B-1----:R-:W-:Y:S01]  /*0670*/  @!P0 STS.64 [R0+0x8], R20 ;  /* 0x0000081400008388 */ /* 0x002fe20000000a00 */
[----:B------:R-:W-:Y:S06]  /*0680*/  BAR.SYNC.DEFER_BLOCKING 0x0 ;  /* 0x0000000000007b1d */ /* 0x000fec0000010000 */
[----:B------:R-:W-:Y:S04]  /*0690*/  LDS.64 R12, [R33] ;  /* 0x00000000210c7984 */ /* 0x000fe80000000a00 */
[----:B------:R-:W-:Y:S04]  /*06a0*/  LDS.64 R14, [R0+0x8] ;  /* 0x00000800000e7984 */ /* 0x000fe80000000a00 */
[----:B------:R-:W0:Y:S02]  /*06b0*/  LDS.64 R10, [R19] ;  /* 0x00000000130a7984 */ /* 0x000e240000000a00 */
[----:B0-----:R-:W-:-:S07]  /*06c0*/  DFMA R22, -R12, R14, R10 ;  /* 0x0000000e0c16722b */ /* 0x001fce000000010a */
[----:B------:R-:W-:Y:S04]  /*06d0*/  STS.64 [R19], R22 ;  /* 0x0000001613007388 */ /* 0x000fe80000000a00 */
[----:B------:R-:W-:Y:S04]  /*06e0*/  LDS.64 R10, [R34] ;  /* 0x00000000220a7984 */ /* 0x000fe80000000a00 */
[----:B------:R-:W0:Y:S02]  /*06f0*/  LDS.64 R12, [R30] ;  /* 0x000000001e0c7984 */ /* 0x000e240000000a00 */
[----:B0-----:R-:W-:-:S07]  /*0700*/  DFMA R10, R14, -R10, R12 ;  /* 0x8000000a0e0a722b */ /* 0x001fce000000000c */
[----:B------:R0:W-:Y:S01]  /*0710*/  STS.64 [R30], R10 ;  /* 0x0000000a1e007388 */ /* 0x0001e20000000a00 */
[----:B------:R-:W-:Y:S05]  /*0720*/  @!P1 BRA `(.L_x_6) ;  /* 0x00000000004c9947 */ /* 0x000fea0003800000 */
.L_x_5:
[----:B------:R-:W-:Y:S01]  /*0730*/  ISETP.NE.AND P0, PT, R18, RZ, PT ;  /* 0x000000ff1200720c */ /* 0x000fe20003f05270 */
[----:B0-----:R-:W0:Y:S01]  /*0740*/  S2R R11, SR_CgaCtaId ;  /* 0x00000000000b7919 */ /* 0x001e220000008800 */
[----:B------:R-:W-:Y:S01]  /*0750*/  MOV R0, 0x400 ;  /* 0x0000040000007802 */ /* 0x000fe20000000f00 */
[----:B------:R-:W-:Y:S05]  /*0760*/  WARPSYNC.ALL ;  /* 0x0000000000007948 */ /* 0x000fea0003800000 */
[----:B------:R-:W-:-:S05]  /*0770*/  ISETP.NE.AND P1, PT, R32, 0x2, PT ;  /* 0x000000022000780c */ /* 0x000fca0003f25270 */
[----:B------:R-:W1:Y:S01]  /*0780*/  @!P0 LDS.64 R20, [R31+0x30] ;  /* 0x000030001f148984 */ /* 0x000e620000000a00 */
[----:B0-----:R-:W-:-:S05]  /*0790*/  LEA R0, R11, R0, 0x18 ;  /* 0x000000000b007211 */ /* 0x001fca00078ec0ff */
[----:B-1----:R-:W-:Y:S01]  /*07a0*/  @!P0 STS.64 [R0+0x8], R20 ;  /* 0x0000081400008388 */ /* 0x002fe20000000a00 */
[----:B------:R-:W-:Y:S06]  /*07b0*/  BAR.SYNC.DEFER_BLOCKING 0x0 ;  /* 0x0000000000007b1d */ /* 0x000fec0000010000 */
[----:B------:R-:W-:Y:S04]  /*07c0*/  LDS.64 R12, [R33] ;  /* 0x00000000210c7984 */ /* 0x000fe80000000a00 */
[----:B------:R-:W-:Y:S04]  /*07d0*/  LDS.64 R14, [R0+0x8] ;  /* 0x00000800000e7984 */ /* 0x000fe80000000a00 */
[----:B------:R-:W0:Y:S02]  /*07e0*/  LDS.64 R10, [R19+0x30] ;  /* 0x00003000130a7984 */ /* 0x000e240000000a00 */
[----:B0-----:R-:W-:-:S07]  /*07f0*/  DFMA R22, -R12, R14, R10 ;  /* 0x0000000e0c16722b */ /* 0x001fce000000010a */
[----:B------:R-:W-:Y:S04]  /*0800*/  STS.64 [R19+0x30], R22 ;  /* 0x0000301613007388 */ /* 0x000fe80000000a00 */
[----:B------:R-:W-:Y:S04]  /*0810*/  LDS.64 R10, [R34] ;  /* 0x00000000220a7984 */ /* 0x000fe80000000a00 */
[----:B------:R-:W0:Y:S02]  /*0820*/  LDS.64 R12, [R30+0x30] ;  /* 0x000030001e0c7984 */ /* 0x000e240000000a00 */
[----:B0-----:R-:W-:-:S07]  /*0830*/  DFMA R10, R14, -R10, R12 ;  /* 0x8000000a0e0a722b */ /* 0x001fce000000000c */
[----:B------:R1:W-:Y:S01]  /*0840*/  STS.64 [R30+0x30], R10 ;  /* 0x0000300a1e007388 */ /* 0x0003e20000000a00 */
[----:B------:R-:W-:Y:S05]  /*0850*/  @!P1 BRA `(.L_x_7) ;  /* 0x00000000003c9947 */ /* 0x000fea0003800000 */
.L_x_6:
[----:B------:R-:W2:Y:S01]  /*0860*/  @!P0 LDS.64 R20, [R31+0x60] ;  /* 0x000060001f148984 */ /* 0x000ea20000000a00 */
[----:B------:R-:W-:Y:S05]  /*0870*/  WARPSYNC.ALL ;  /* 0x0000000000007948 */ /* 0x000fea0003800000 */
[----:B------:R-:W-:Y:S01]  /*0880*/  ISETP.NE.AND P1, PT, R32, 0x3, PT ;  /* 0x000000032000780c */ /* 0x000fe20003f25270 */
[----:B--2---:R-:W-:Y:S01]  /*0890*/  @!P0 STS.64 [R0+0x8], R20 ;  /* 0x0000081400008388 */ /* 0x004fe20000000a00 */
[----:B------:R-:W-:Y:S06]  /*08a0*/  BAR.SYNC.DEFER_BLOCKING 0x0 ;  /* 0x0000000000007b1d */ /* 0x000fec0000010000 */
[----:B------:R-:W-:Y:S04]  /*08b0*/  LDS.64 R12, [R33] ;  /* 0x00000000210c7984 */ /* 0x000fe80000000a00 */
[----:B------:R-:W-:Y:S04]  /*08c0*/  LDS.64 R14, [R0+0x8] ;  /* 0x00000800000e7984 */ /* 0x000fe80000000a00 */
[----:B01----:R-:W0:Y:S02]  /*08d0*/  LDS.64 R10, [R19+0x60] ;  /* 0x00006000130a7984 */ /* 0x003e240000000a00 */
[----:B0-----:R-:W-:-:S07]  /*08e0*/  DFMA R22, -R12, R14, R10 ;  /* 0x0000000e0c16722b */ /* 0x001fce000000010a */
[----:B------:R-:W-:Y:S04]  /*08f0*/  STS.64 [R19+0x60], R22 ;  /* 0x0000601613007388 */ /* 0x000fe80000000a00 */
[----:B------:R-:W-:Y:S04]  /*0900*/  LDS.64 R10, [R34] ;  /* 0x00000000220a7984 */ /* 0x000fe80000000a00 */
[----:B------:R-:W0:Y:S02]  /*0910*/  LDS.64 R12, [R30+0x60] ;  /* 0x000060001e0c7984 */ /* 0x000e240000000a00 */
[----:B0-----:R-:W-:-:S07]  /*0920*/  DFMA R10, R14, -R10, R12 ;  /* 0x8000000a0e0a722b */ /* 0x001fce000000000c */
[----:B------:R0:W-:Y:S01]  /*0930*/  STS.64 [R30+0x60], R10 ;  /* 0x0000600a1e007388 */ /* 0x0001e20000000a00 */
[----:B------:R-:W-:Y:S05]  /*0940*/  @!P1 BRA `(.L_x_8) ;  /* 0x00000000003c9947 */ /* 0x000fea0003800000 */
.L_x_7:
[----:B------:R-:W2:Y:S01]  /*0950*/  @!P0 LDS.64 R20, [R31+0x90] ;  /* 0x000090001f148984 */ /* 0x000ea20000000a00 */
[----:B------:R-:W-:Y:S05]  /*0960*/  WARPSYNC.ALL ;  /* 0x0000000000007948 */ /* 0x000fea0003800000 */
[----:B------:R-:W-:Y:S01]  /*0970*/  ISETP.NE.AND P1, PT, R32, 0x4, PT ;  /* 0x000000042000780c */ /* 0x000fe20003f25270 */
[----:B--2---:R-:W-:Y:S01]  /*0980*/  @!P0 STS.64 [R0+0x8], R20 ;  /* 0x0000081400008388 */ /* 0x004fe20000000a00 */
[----:B------:R-:W-:Y:S06]  /*0990*/  BAR.SYNC.DEFER_BLOCKING 0x0 ;  /* 0x0000000000007b1d */ /* 0x000fec0000010000 */
[----:B------:R-:W-:Y:S04]  /*09a0*/  LDS.64 R14, [R33] ;  /* 0x00000000210e7984 */ /* 0x000fe80000000a00 */
[----:B01----:R-:W-:Y:S04]  /*09b0*/  LDS.64 R10, [R0+0x8] ;  /* 0x00000800000a7984 */ /* 0x003fe80000000a00 */
        /* <DEDUP_REMOVED lines=8> */
.L_x_8:
[----:B------:R-:W2:Y:S01]  /*0a40*/  @!P0 LDS.64 R20, [R31+0xc0] ;  /* 0x0000c0001f148984 */ /* 0x000ea20000000a00 */
[----:B------:R-:W-:Y:S05]  /*0a50*/  WARPSYNC.ALL ;  /* 0x0000000000007948 */ /* 0x000fea0003800000 */
[----:B------:R-:W-:Y:S01]  /*0a60*/  ISETP.NE.AND P1, PT, R32, 0x5, PT ;  /* 0x000000052000780c */ /* 0x000fe20003f25270 */
[----:B--2---:R-:W-:Y:S01]  /*0a70*/  @!P0 STS.64 [R0+0x8], R20 ;  /* 0x0000081400008388 */ /* 0x004fe20000000a00 */
[----:B------:R-:W-:Y:S06]  /*0a80*/  BAR.SYNC.DEFER_BLOCKING 0x0 ;  /* 0x0000000000007b1d */ /* 0x000fec0000010000 */
[----:B-1----:R-:W-:Y:S04]  /*0a90*/  LDS.64 R12, [R33] ;  /* 0x00000000210c7984 */ /* 0x002fe80000000a00 */
[----:B0-----:R-:W-:Y:S04]  /*0aa0*/  LDS.64 R10, [R0+0x8] ;  /* 0x00000800000a7984 */ /* 0x001fe80000000a00 */
        /* <DEDUP_REMOVED lines=8> */
.L_x_9:
[----:B01----:R-:W0:Y:S01]  /*0b30*/  @!P0 LDS.64 R12, [R31+0xf0] ;  /* 0x0000f0001f0c8984 */ /* 0x003e220000000a00 */
[----:B------:R-:W-:Y:S05]  /*0b40*/  WARPSYNC.ALL ;  /* 0x0000000000007948 */ /* 0x000fea0003800000 */
[----:B0-----:R-:W-:Y:S01]  /*0b50*/  @!P0 STS.64 [R0+0x8], R12 ;  /* 0x0000080c00008388 */ /* 0x001fe20000000a00 */
        /* <DEDUP_REMOVED lines=9> */
[----:B------:R1:W-:Y:S04]  /*0bf0*/  STS.64 [R30+0xf0], R20 ;  /* 0x0000f0141e007388 */ /* 0x0003e80000000a00 */
.L_x_10:
[----:B------:R-:W-:-:S05]  /*0c00*/  VIADD R32, R32, 0x1 ;  /* 0x0000000120207836 */ /* 0x000fca0000000000 */
[----:B------:R-:W-:-:S13]  /*0c10*/  ISETP.NE.AND P0, PT, R32, 0x6, PT ;  /* 0x000000062000780c */ /* 0x000fda0003f05270 */
[----:B------:R-:W-:Y:S05]  /*0c20*/  @P0 BRA `(.L_x_11) ;  /* 0xfffffff4007c0947 */ /* 0x000fea000383ffff */
.L_x_0:
[----:B0-----:R-:W0:Y:S01]  /*0c30*/  LDS.64 R10, [R4] ;  /* 0x00000000040a7984 */ /* 0x001e220000000a00 */
[----:B------:R-:W-:Y:S05]  /*0c40*/  WARPSYNC.ALL ;  /* 0x0000000000007948 */ /* 0x000fea0003800000 */
[----:B------:R-:W2:Y:S04]  /*0c50*/  LDS.64 R12, [R5] ;  /* 0x00000000050c7984 */ /* 0x000ea80000000a00 */
[----:B0-----:R0:W-:Y:S04]  /*0c60*/  STG.E.64 desc[UR36][R8.64], R10 ;  /* 0x0000000a08007986 */ /* 0x0011e8000c101b24 */
[----:B--2---:R2:W-:Y:S01]  /*0c70*/  STG.E.64 desc[UR36][R6.64], R12 ;  /* 0x0000000c06007986 */ /* 0x0045e2000c101b24 */
[----:B------:R-:W-:Y:S01]  /*0c80*/  BAR.SYNC.DEFER_BLOCKING 0x0 ;  /* 0x0000000000007b1d */ /* 0x000fe20000010000 */
[----:B------:R-:W-:-:S05]  /*0c90*/  MOV R19, 0x0 ;  /* 0x0000000000137802 */ /* 0x000fca0000000f00 */
[----:B------:R-:W3:Y:S01]  /*0ca0*/  LDCU.64 UR4, c[0x4][0x8] ;  /* 0x01000100ff0477ac */ /* 0x000ee20008000a00 */
[----:B0-----:R-:W4:Y:S01]  /*0cb0*/  LDG.E.64 R8, desc[UR36][R8.64] ;  /* 0x0000002408087981 */ /* 0x001f22000c1e1b00 */
[----:B------:R0:W0:Y:S01]  /*0cc0*/  LDC.64 R10, c[0x4][R19] ;  /* 0x01000000130a7b82 */ /* 0x0000220000000a00 */
[----:B---3--:R-:W-:Y:S01]  /*0cd0*/  MOV R4, UR4 ;  /* 0x0000000400047c02 */ /* 0x008fe20008000f00 */
[----:B------:R-:W-:Y:S02]  /*0ce0*/  IMAD.U32 R5, RZ, RZ, UR5 ;  /* 0x00000005ff057e24 */ /* 0x000fe4000f8e00ff */
[----:B--2---:R-:W-:Y:S02]  /*0cf0*/  IMAD.MOV.U32 R6, RZ, RZ, R16 ;  /* 0x000000ffff067224 */ /* 0x004fe400078e0010 */
[----:B------:R-:W-:Y:S01]  /*0d00*/  IMAD.MOV.U32 R7, RZ, RZ, R2 ;  /* 0x000000ffff077224 */ /* 0x000fe200078e0002 */
[----:B0---4-:R2:W-:Y:S06]  /*0d10*/  STL.64 [R1], R8 ;  /* 0x0000000801007387 */ /* 0x0115ec0000100a00 */
[----:B-1----:R-:W-:-:S07]  /*0d20*/  LEPC R20, `(.L_x_12) ;  /* 0x000000001014794e */ /* 0x002fce0000000000 */
[----:B--2---:R-:W-:Y:S05]  /*0d30*/  CALL.ABS.NOINC R10 ;  /* 0x000000000a007343 */ /* 0x004fea0003c00000 */
.L_x_12:
[----:B------:R-:W-:-:S13]  /*0d40*/  LOP3.LUT P0, RZ, R18, R17, RZ, 0xfc, !PT ;  /* 0x0000001112ff7212 */ /* 0x000fda000780fcff */
[----:B------:R-:W-:Y:S05]  /*0d50*/  @P0 EXIT ;  /* 0x000000000000094d */ /* 0x000fea0003800000 */
[----:B------:R-:W0:Y:S01]  /*0d60*/  LDC.64 R8, c[0x0][0x380] ;  /* 0x0000e000ff087b82 */ /* 0x000e220000000a00 */
[----:B------:R-:W1:Y:S01]  /*0d70*/  LDCU.64 UR4, c[0x4][0x10] ;  /* 0x01000200ff0477ac */ /* 0x000e620008000a00 */
[----:B0-----:R-:W2:Y:S06]  /*0d80*/  LDG.E.64 R8, desc[UR36][R8.64] ;  /* 0x0000002408087981 */ /* 0x001eac000c1e1b00 */
[----:B------:R0:W3:Y:S01]  /*0d90*/  LDC.64 R10, c[0x4][R19] ;  /* 0x01000000130a7b82 */ /* 0x0000e20000000a00 */
[----:B-1----:R-:W-:Y:S01]  /*0da0*/  MOV R4, UR4 ;  /* 0x0000000400047c02 */ /* 0x002fe20008000f00 */
[----:B------:R-:W-:-:S02]  /*0db0*/  IMAD.U32 R5, RZ, RZ, UR5 ;  /* 0x00000005ff057e24 */ /* 0x000fc4000f8e00ff */
[----:B------:R-:W-:Y:S02]  /*0dc0*/  IMAD.MOV.U32 R6, RZ, RZ, R16 ;  /* 0x000000ffff067224 */ /* 0x000fe400078e0010 */
[----:B------:R-:W-:Y:S01]  /*0dd0*/  IMAD.MOV.U32 R7, RZ, RZ, R2 ;  /* 0x000000ffff077224 */ /* 0x000fe200078e0002 */
[----:B--23--:R0:W-:Y:S06]  /*0de0*/  STL.64 [R1], R8 ;  /* 0x0000000801007387 */ /* 0x00c1ec0000100a00 */
[----:B------:R-:W-:-:S07]  /*0df0*/  LEPC R20, `(.L_x_13) ;  /* 0x000000001014794e */ /* 0x000fce0000000000 */
[----:B0-----:R-:W-:Y:S05]  /*0e00*/  CALL.ABS.NOINC R10 ;  /* 0x000000000a007343 */ /* 0x001fea0003c00000 */
.L_x_13:
        /* <DEDUP_REMOVED lines=11> */
.L_x_14:
        /* <DEDUP_REMOVED lines=11> */
.L_x_15:
        /* <DEDUP_REMOVED lines=11> */
.L_x_16:
        /* <DEDUP_REMOVED lines=11> */
.L_x_17:
        /* <DEDUP_REMOVED lines=11> */
.L_x_18:
[----:B------:R0:W1:Y:S01]  /*1180*/  LDC.64 R8, c[0x4][R19] ;  /* 0x0100000013087b82 */ /* 0x0000620000000a00 */
[----:B------:R-:W2:Y:S01]  /*1190*/  LDCU.64 UR4, c[0x4][0x18] ;  /* 0x01000300ff0477ac */ /* 0x000ea20008000a00 */
[----:B------:R-:W-:Y:S02]  /*11a0*/  CS2R R6, SRZ ;  /* 0x0000000000067805 */ /* 0x000fe4000001ff00 */
[----:B--2---:R-:W-:Y:S01]  /*11b0*/  MOV R4, UR4 ;  /* 0x0000000400047c02 */ /* 0x004fe20008000f00 */
[----:B0-----:R-:W-:-:S07]  /*11c0*/  IMAD.U32 R5, RZ, RZ, UR5 ;  /* 0x00000005ff057e24 */ /* 0x001fce000f8e00ff */
[----:B------:R-:W-:-:S07]  /*11d0*/  LEPC R20, `(.L_x_19) ;  /* 0x000000001014794e */ /* 0x000fce0000000000 */
[----:B-1----:R-:W-:Y:S05]  /*11e0*/  CALL.ABS.NOINC R8 ;  /* 0x0000000008007343 */ /* 0x002fea0003c00000 */
.L_x_19:
[----:B------:R-:W0:Y:S01]  /*11f0*/  LDC.64 R8, c[0x0][0x380] ;  /* 0x0000e000ff087b82 */ /* 0x000e220000000a00 */
[----:B------:R-:W1:Y:S01]  /*1200*/  LDCU.64 UR4, c[0x4][0x10] ;  /* 0x01000200ff0477ac */ /* 0x000e620008000a00 */
[----:B0-----:R-:W2:Y:S06]  /*1210*/  LDG.E.64 R8, desc[UR36][R8.64+0x30] ;  /* 0x0000302408087981 */ /* 0x001eac000c1e1b00 */
[----:B------:R0:W3:Y:S01]  /*1220*/  LDC.64 R10, c[0x4][R19] ;  /* 0x01000000130a7b82 */ /* 0x0000e20000000a00 */
[----:B-1----:R-:W-:Y:S01]  /*1230*/  IMAD.U32 R4, RZ, RZ, UR4 ;  /* 0x00000004ff047e24 */ /* 0x002fe2000f8e00ff */
[----:B------:R-:W-:Y:S01]  /*1240*/  MOV R6, R16 ;  /* 0x0000001000067202 */ /* 0x000fe20000000f00 */
[----:B------:R-:W-:-:S02]  /*1250*/  IMAD.U32 R5, RZ, RZ, UR5 ;  /* 0x00000005ff057e24 */ /* 0x000fc4000f8e00ff */
[----:B------:R-:W-:Y:S01]  /*1260*/  IMAD.MOV.U32 R7, RZ, RZ, R2 ;  /* 0x000000ffff077224 */ /* 0x000fe200078e0002 */
[----:B--23--:R0:W-:Y:S06]  /*1270*/  STL.64 [R1], R8 ;  /* 0x0000000801007387 */ /* 0x00c1ec0000100a00 */
[----:B------:R-:W-:-:S07]  /*1280*/  LEPC R20, `(.L_x_20) ;  /* 0x000000001014794e */ /* 0x000fce0000000000 */
[----:B0-----:R-:W-:Y:S05]  /*1290*/  CALL.ABS.NOINC R10 ;  /* 0x000000000a007343 */ /* 0x001fea0003c00000 */
.L_x_20:
        /* <DEDUP_REMOVED lines=11> */
.L_x_21:
        /* <DEDUP_REMOVED lines=11> */
.L_x_22:
        /* <DEDUP_REMOVED lines=11> */
.L_x_23:
        /* <DEDUP_REMOVED lines=11> */
.L_x_24:
        /* <DEDUP_REMOVED lines=11> */
.L_x_25:
[----:B------:R0:W1:Y:S01]  /*1610*/  LDC.64 R8, c[0x4][R19] ;  /* 0x0100000013087b82 */ /* 0x0000620000000a00 */
[----:B------:R-:W2:Y:S01]  /*1620*/  LDCU.64 UR4, c[0x4][0x18] ;  /* 0x01000300ff0477ac */ /* 0x000ea20008000a00 */
[----:B------:R-:W-:Y:S01]  /*1630*/  CS2R R6, SRZ ;  /* 0x0000000000067805 */ /* 0x000fe2000001ff00 */
[----:B--2---:R-:W-:Y:S02]  /*1640*/  IMAD.U32 R4, RZ, RZ, UR4 ;  /* 0x00000004ff047e24 */ /* 0x004fe4000f8e00ff */
[----:B0-----:R-:W-:-:S07]  /*1650*/  IMAD.U32 R5, RZ, RZ, UR5 ;  /* 0x00000005ff057e24 */ /* 0x001fce000f8e00ff */
[----:B------:R-:W-:-:S07]  /*1660*/  LEPC R20, `(.L_x_26) ;  /* 0x000000001014794e */ /* 0x000fce0000000000 */
[----:B-1----:R-:W-:Y:S05]  /*1670*/  CALL.ABS.NOINC R8 ;  /* 0x0000000008007343 */ /* 0x002fea0003c00000 */
.L_x_26:
        /* <DEDUP_REMOVED lines=11> */
.L_x_27:
        /* <DEDUP_REMOVED lines=11> */
.L_x_28:
        /* <DEDUP_REMOVED lines=11> */
.L_x_29:
        /* <DEDUP_REMOVED lines=11> */
.L_x_30:
        /* <DEDUP_REMOVED lines=11> */
.L_x_31:
        /* <DEDUP_REMOVED lines=11> */
.L_x_32:
[----:B------:R0:W1:Y:S01]  /*1aa0*/  LDC.64 R8, c[0x4][R19] ;  /* 0x0100000013087b82 */ /* 0x0000620000000a00 */
[----:B------:R-:W2:Y:S01]  /*1ab0*/  LDCU.64 UR4, c[0x4][0x18] ;  /* 0x01000300ff0477ac */ /* 0x000ea20008000a00 */
[----:B------:R-:W-:Y:S02]  /*1ac0*/  CS2R R6, SRZ ;  /* 0x0000000000067805 */ /* 0x000fe4000001ff00 */
[----:B--2---:R-:W-:Y:S01]  /*1ad0*/  MOV R4, UR4 ;  /* 0x0000000400047c02 */ /* 0x004fe20008000f00 */
[----:B0-----:R-:W-:-:S07]  /*1ae0*/  IMAD.U32 R5, RZ, RZ, UR5 ;  /* 0x00000005ff057e24 */ /* 0x001fce000f8e00ff */
[----:B------:R-:W-:-:S07]  /*1af0*/  LEPC R20, `(.L_x_33) ;  /* 0x000000001014794e */ /* 0x000fce0000000000 */
[----:B-1----:R-:W-:Y:S05]  /*1b00*/  CALL.ABS.NOINC R8 ;  /* 0x0000000008007343 */ /* 0x002fea0003c00000 */
.L_x_33:
        /* <DEDUP_REMOVED lines=11> */
.L_x_34:
        /* <DEDUP_REMOVED lines=11> */
.L_x_35:
        /* <DEDUP_REMOVED lines=11> */
.L_x_36:
        /* <DEDUP_REMOVED lines=11> */
.L_x_37:
        /* <DEDUP_REMOVED lines=11> */
.L_x_38:
        /* <DEDUP_REMOVED lines=11> */
.L_x_39:
[----:B------:R0:W1:Y:S01]  /*1f30*/  LDC.64 R8, c[0x4][R19] ;  /* 0x0100000013087b82 */ /* 0x0000620000000a00 */
[----:B------:R-:W2:Y:S01]  /*1f40*/  LDCU.64 UR4, c[0x4][0x18] ;  /* 0x01000300ff0477ac */ /* 0x000ea20008000a00 */
[----:B------:R-:W-:Y:S01]  /*1f50*/  CS2R R6, SRZ ;  /* 0x0000000000067805 */ /* 0x000fe2000001ff00 */
[----:B--2---:R-:W-:Y:S02]  /*1f60*/  IMAD.U32 R4, RZ, RZ, UR4 ;  /* 0x00000004ff047e24 */ /* 0x004fe4000f8e00ff */
[----:B0-----:R-:W-:-:S07]  /*1f70*/  IMAD.U32 R5, RZ, RZ, UR5 ;  /* 0x00000005ff057e24 */ /* 0x001fce000f8e00ff */
[----:B------:R-:W-:-:S07]  /*1f80*/  LEPC R20, `(.L_x_40) ;  /* 0x000000001014794e */ /* 0x000fce0000000000 */
[----:B-1----:R-:W-:Y:S05]  /*1f90*/  CALL.ABS.NOINC R8 ;  /* 0x0000000008007343 */ /* 0x002fea0003c00000 */
.L_x_40:
        /* <DEDUP_REMOVED lines=11> */
.L_x_41:
        /* <DEDUP_REMOVED lines=11> */
.L_x_42:
        /* <DEDUP_REMOVED lines=11> */
.L_x_43:
        /* <DEDUP_REMOVED lines=11> */
.L_x_44:
        /* <DEDUP_REMOVED lines=11> */
.L_x_45:
        /* <DEDUP_REMOVED lines=11> */
.L_x_46:
[----:B------:R0:W1:Y:S01]  /*23c0*/  LDC.64 R8, c[0x4][R19] ;  /* 0x0100000013087b82 */ /* 0x0000620000000a00 */
[----:B------:R-:W2:Y:S01]  /*23d0*/  LDCU.64 UR4, c[0x4][0x18] ;  /* 0x01000300ff0477ac */ /* 0x000ea20008000a00 */
[----:B------:R-:W-:Y:S02]  /*23e0*/  CS2R R6, SRZ ;  /* 0x0000000000067805 */ /* 0x000fe4000001ff00 */
[----:B--2---:R-:W-:Y:S01]  /*23f0*/  MOV R4, UR4 ;  /* 0x0000000400047c02 */ /* 0x004fe20008000f00 */
[----:B0-----:R-:W-:-:S07]  /*2400*/  IMAD.U32 R5, RZ, RZ, UR5 ;  /* 0x00000005ff057e24 */ /* 0x001fce000f8e00ff */
[----:B------:R-:W-:-:S07]  /*2410*/  LEPC R20, `(.L_x_47) ;  /* 0x000000001014794e */ /* 0x000fce0000000000 */
[----:B-1----:R-:W-:Y:S05]  /*2420*/  CALL.ABS.NOINC R8 ;  /* 0x0000000008007343 */ /* 0x002fea0003c00000 */
.L_x_47:
        /* <DEDUP_REMOVED lines=11> */
.L_x_48:
        /* <DEDUP_REMOVED lines=11> */
.L_x_49:
        /* <DEDUP_REMOVED lines=11> */
.L_x_50:
        /* <DEDUP_REMOVED lines=11> */
.L_x_51:
        /* <DEDUP_REMOVED lines=11> */
.L_x_52:
        /* <DEDUP_REMOVED lines=11> */
.L_x_53:
[----:B------:R0:W1:Y:S01]  /*2850*/  LDC.64 R2, c[0x4][R19] ;  /* 0x0100000013027b82 */ /* 0x0000620000000a00 */
[----:B------:R-:W2:Y:S01]  /*2860*/  LDCU.64 UR4, c[0x4][0x18] ;  /* 0x01000300ff0477ac */ /* 0x000ea20008000a00 */
[----:B------:R-:W-:Y:S01]  /*2870*/  CS2R R6, SRZ ;  /* 0x0000000000067805 */ /* 0x000fe2000001ff00 */
[----:B--2---:R-:W-:Y:S02]  /*2880*/  IMAD.U32 R4, RZ, RZ, UR4 ;  /* 0x00000004ff047e24 */ /* 0x004fe4000f8e00ff */
[----:B0-----:R-:W-:-:S07]  /*2890*/  IMAD.U32 R5, RZ, RZ, UR5 ;  /* 0x00000005ff057e24 */ /* 0x001fce000f8e00ff */
[----:B------:R-:W-:-:S07]  /*28a0*/  LEPC R20, `(.L_x_54) ;  /* 0x000000001014794e */ /* 0x000fce0000000000 */
[----:B-1----:R-:W-:Y:S05]  /*28b0*/  CALL.ABS.NOINC R2 ;  /* 0x0000000002007343 */ /* 0x002fea0003c00000 */
.L_x_54:
[----:B------:R-:W-:Y:S05]  /*28c0*/  EXIT ;  /* 0x000000000000794d */ /* 0x000fea0003800000 */
        .weak           $__internal_0_$__cuda_sm20_div_rn_f64_full
        .type           $__internal_0_$__cuda_sm20_div_rn_f64_full,@function
        .size           $__internal_0_$__cuda_sm20_div_rn_f64_full,(.L_x_61 - $__internal_0_$__cuda_sm20_div_rn_f64_full)
$__internal_0_$__cuda_sm20_div_rn_f64_full:
[----:B------:R-:W-:Y:S01]  /*28d0*/  FSETP.GEU.AND P2, PT, |R13|, 1.469367938527859385e-39, PT ;  /* 0x001000000d00780b */ /* 0x000fe20003f4e200 */
[----:B------:R-:W-:Y:S01]  /*28e0*/  IMAD.MOV.U32 R36, RZ, RZ, 0x1ca00000 ;  /* 0x1ca00000ff247424 */ /* 0x000fe200078e00ff */
[C---:B------:R-:W-:Y:S01]  /*28f0*/  FSETP.GEU.AND P0, PT, |R21|.reuse, 1.469367938527859385e-39, PT ;  /* 0x001000001500780b */ /* 0x040fe20003f0e200 */
[----:B------:R-:W-:Y:S01]  /*2900*/  BSSY.RECONVERGENT B1, `(.L_x_55) ;  /* 0x0000054000017945 */ /* 0x000fe20003800200 */
[----:B------:R-:W-:Y:S02]  /*2910*/  LOP3.LUT R14, R21, 0x800fffff, RZ, 0xc0, !PT ;  /* 0x800fffff150e7812 */ /* 0x000fe400078ec0ff */
[----:B------:R-:W-:Y:S02]  /*2920*/  LOP3.LUT R35, R13, 0x7ff00000, RZ, 0xc0, !PT ;  /* 0x7ff000000d237812 */ /* 0x000fe400078ec0ff */
[----:B------:R-:W-:Y:S02]  /*2930*/  LOP3.LUT R15, R14, 0x3ff00000, RZ, 0xfc, !PT ;  /* 0x3ff000000e0f7812 */ /* 0x000fe400078efcff */
[----:B------:R-:W-:-:S02]  /*2940*/  MOV R14, R20 ;  /* 0x00000014000e7202 */ /* 0x000fc40000000f00 */
[C---:B------:R-:W-:Y:S01]  /*2950*/  LOP3.LUT R37, R21.reuse, 0x7ff00000, RZ, 0xc0, !PT ;  /* 0x7ff0000015257812 */ /* 0x040fe200078ec0ff */
[----:B------:R-:W-:Y:S01]  /*2960*/  @!P2 IMAD.MOV.U32 R26, RZ, RZ, RZ ;  /* 0x000000ffff1aa224 */ /* 0x000fe200078e00ff */
[----:B------:R-:W-:Y:S01]  /*2970*/  @!P2 LOP3.LUT R22, R21, 0x7ff00000, RZ, 0xc0, !PT ;  /* 0x7ff000001516a812 */ /* 0x000fe200078ec0ff */
[----:B------:R-:W-:Y:S01]  /*2980*/  @!P0 DMUL R14, R20, 8.98846567431157953865e+307 ;  /* 0x7fe00000140e8828 */ /* 0x000fe20000000000 */
[C---:B------:R-:W-:Y:S02]  /*2990*/  ISETP.GE.U32.AND P1, PT, R35.reuse, R37, PT ;  /* 0x000000252300720c */ /* 0x040fe40003f26070 */
[----:B------:R-:W-:Y:S01]  /*29a0*/  @!P2 ISETP.GE.U32.AND P3, PT, R35, R22, PT ;  /* 0x000000162300a20c */ /* 0x000fe20003f66070 */
[----:B------:R-:W-:Y:S01]  /*29b0*/  IMAD.MOV.U32 R22, RZ, RZ, R12 ;  /* 0x000000ffff167224 */ /* 0x000fe200078e000c */
[C---:B------:R-:W-:Y:S01]  /*29c0*/  SEL R23, R36.reuse, 0x63400000, !P1 ;  /* 0x6340000024177807 */ /* 0x040fe20004800000 */
[----:B------:R-:W0:Y:S01]  /*29d0*/  MUFU.RCP64H R25, R15 ;  /* 0x0000000f00197308 */ /* 0x000e220000001800 */
[----:B------:R-:W-:-:S02]  /*29e0*/  @!P2 SEL R27, R36, 0x63400000, !P3 ;  /* 0x63400000241ba807 */ /* 0x000fc40005800000 */
[--C-:B------:R-:W-:Y:S02]  /*29f0*/  LOP3.LUT R23, R23, 0x800fffff, R13.reuse, 0xf8, !PT ;  /* 0x800fffff17177812 */ /* 0x100fe400078ef80d */
[----:B------:R-:W-:Y:S02]  /*2a00*/  @!P2 LOP3.LUT R27, R27, 0x80000000, R13, 0xf8, !PT ;  /* 0x800000001b1ba812 */ /* 0x000fe400078ef80d */
[----:B------:R-:W-:Y:S02]  /*2a10*/  MOV R24, 0x1 ;  /* 0x0000000100187802 */ /* 0x000fe40000000f00 */
[----:B------:R-:W-:Y:S02]  /*2a20*/  @!P2 LOP3.LUT R27, R27, 0x100000, RZ, 0xfc, !PT ;  /* 0x001000001b1ba812 */ /* 0x000fe400078efcff */
[----:B------:R-:W-:-:S04]  /*2a30*/  @!P0 LOP3.LUT R37, R15, 0x7ff00000, RZ, 0xc0, !PT ;  /* 0x7ff000000f258812 */ /* 0x000fc800078ec0ff */
[----:B------:R-:W-:Y:S02]  /*2a40*/  @!P2 DFMA R22, R22, 2, -R26 ;  /* 0x400000001616a82b */ /* 0x000fe4000000081a */
[----:B0-----:R-:W-:-:S08]  /*2a50*/  DFMA R26, R24, -R14, 1 ;  /* 0x3ff00000181a742b */ /* 0x001fd0000000080e */
[----:B------:R-:W-:-:S08]  /*2a60*/  DFMA R26, R26, R26, R26 ;  /* 0x0000001a1a1a722b */ /* 0x000fd0000000001a */
[----:B------:R-:W-:-:S08]  /*2a70*/  DFMA R26, R24, R26, R24 ;  /* 0x0000001a181a722b */ /* 0x000fd00000000018 */
[----:B------:R-:W-:-:S08]  /*2a80*/  DFMA R24, R26, -R14, 1 ;  /* 0x3ff000001a18742b */ /* 0x000fd0000000080e */
[----:B------:R-:W-:-:S08]  /*2a90*/  DFMA R24, R26, R24, R26 ;  /* 0x000000181a18722b */ /* 0x000fd0000000001a */
[----:B------:R-:W-:-:S08]  /*2aa0*/  DMUL R26, R24, R22 ;  /* 0x00000016181a7228 */ /* 0x000fd00000000000 */
[----:B------:R-:W-:-:S08]  /*2ab0*/  DFMA R28, R26, -R14, R22 ;  /* 0x8000000e1a1c722b */ /* 0x000fd00000000016 */
[----:B------:R-:W-:Y:S01]  /*2ac0*/  DFMA R28, R24, R28, R26 ;  /* 0x0000001c181c722b */ /* 0x000fe2000000001a */
[----:B------:R-:W-:Y:S01]  /*2ad0*/  IMAD.MOV.U32 R26, RZ, RZ, R35 ;  /* 0x000000ffff1a7224 */ /* 0x000fe200078e0023 */
[----:B------:R-:W-:-:S05]  /*2ae0*/  @!P2 LOP3.LUT R26, R23, 0x7ff00000, RZ, 0xc0, !PT ;  /* 0x7ff00000171aa812 */ /* 0x000fca00078ec0ff */
[----:B------:R-:W-:-:S05]  /*2af0*/  VIADD R24, R26, 0xffffffff ;  /* 0xffffffff1a187836 */ /* 0x000fca0000000000 */
[----:B------:R-:W-:Y:S01]  /*2b00*/  ISETP.GT.U32.AND P0, PT, R24, 0x7feffffe, PT ;  /* 0x7feffffe1800780c */ /* 0x000fe20003f04070 */
[----:B------:R-:W-:-:S05]  /*2b10*/  VIADD R24, R37, 0xffffffff ;  /* 0xffffffff25187836 */ /* 0x000fca0000000000 */
[----:B------:R-:W-:-:S13]  /*2b20*/  ISETP.GT.U32.OR P0, PT, R24, 0x7feffffe, P0 ;  /* 0x7feffffe1800780c */ /* 0x000fda0000704470 */
[----:B------:R-:W-:Y:S05]  /*2b30*/  @P0 BRA `(.L_x_56) ;  /* 0x00000000006c0947 */ /* 0x000fea0003800000 */
[----:B------:R-:W-:-:S04]  /*2b40*/  LOP3.LUT R24, R21, 0x7ff00000, RZ, 0xc0, !PT ;  /* 0x7ff0000015187812 */ /* 0x000fc800078ec0ff */
[CC--:B------:R-:W-:Y:S02]  /*2b50*/  VIADDMNMX R12, R35.reuse, -R24.reuse, 0xb9600000, !PT ;  /* 0xb9600000230c7446 */ /* 0x0c0fe40007800918 */
[----:B------:R-:W-:Y:S02]  /*2b60*/  ISETP.GE.U32.AND P0, PT, R35, R24, PT ;  /* 0x000000182300720c */ /* 0x000fe40003f06070 */
[----:B------:R-:W-:Y:S02]  /*2b70*/  VIMNMX R12, PT, PT, R12, 0x46a00000, PT ;  /* 0x46a000000c0c7848 */ /* 0x000fe40003fe0100 */
[----:B------:R-:W-:-:S04]  /*2b80*/  SEL R13, R36, 0x63400000, !P0 ;  /* 0x63400000240d7807 */ /* 0x000fc80004000000 */
[----:B------:R-:W-:Y:S01]  /*2b90*/  IADD3 R26, PT, PT, -R13, R12, RZ ;  /* 0x0000000c0d1a7210 */ /* 0x000fe20007ffe1ff */
[----:B------:R-:W-:-:S04]  /*2ba0*/  IMAD.MOV.U32 R12, RZ, RZ, RZ ;  /* 0x000000ffff0c7224 */ /* 0x000fc800078e00ff */
[----:B------:R-:W-:-:S06]  /*2bb0*/  VIADD R13, R26, 0x7fe00000 ;  /* 0x7fe000001a0d7836 */ /* 0x000fcc0000000000 */
[----:B------:R-:W-:-:S10]  /*2bc0*/  DMUL R24, R28, R12 ;  /* 0x0000000c1c187228 */ /* 0x000fd40000000000 */
[----:B------:R-:W-:-:S13]  /*2bd0*/  FSETP.GTU.AND P0, PT, |R25|, 1.469367938527859385e-39, PT ;  /* 0x001000001900780b */ /* 0x000fda0003f0c200 */
[----:B------:R-:W-:Y:S05]  /*2be0*/  @P0 BRA `(.L_x_57) ;  /* 0x0000000000940947 */ /* 0x000fea0003800000 */
[----:B------:R-:W-:-:S06]  /*2bf0*/  DFMA R14, R28, -R14, R22 ;  /* 0x8000000e1c0e722b */ /* 0x000fcc0000000016 */
[----:B------:R-:W-:-:S04]  /*2c00*/  IMAD.MOV.U32 R14, RZ, RZ, RZ ;  /* 0x000000ffff0e7224 */ /* 0x000fc800078e00ff */
[C---:B------:R-:W-:Y:S02]  /*2c10*/  FSETP.NEU.AND P0, PT, R15.reuse, RZ, PT ;  /* 0x000000ff0f00720b */ /* 0x040fe40003f0d000 */
[----:B------:R-:W-:-:S04]  /*2c20*/  LOP3.LUT R21, R15, 0x80000000, R21, 0x48, !PT ;  /* 0x800000000f157812 */ /* 0x000fc800078e4815 */
[----:B------:R-:W-:-:S07]  /*2c30*/  LOP3.LUT R15, R21, R13, RZ, 0xfc, !PT ;  /* 0x0000000d150f7212 */ /* 0x000fce00078efcff */
[----:B------:R-:W-:Y:S05]  /*2c40*/  @!P0 BRA `(.L_x_57) ;  /* 0x00000000007c8947 */ /* 0x000fea0003800000 */
[----:B------:R-:W-:Y:S01]  /*2c50*/  IADD3 R13, PT, PT, -R26, RZ, RZ ;  /* 0x000000ff1a0d7210 */ /* 0x000fe20007ffe1ff */
[----:B------:R-:W-:Y:S01]  /*2c60*/  IMAD.MOV.U32 R12, RZ, RZ, RZ ;  /* 0x000000ffff0c7224 */ /* 0x000fe200078e00ff */
[----:B------:R-:W-:-:S05]  /*2c70*/  DMUL.RP R14, R28, R14 ;  /* 0x0000000e1c0e7228 */ /* 0x000fca0000008000 */
[----:B------:R-:W-:-:S05]  /*2c80*/  DFMA R12, R24, -R12, R28 ;  /* 0x8000000c180c722b */ /* 0x000fca000000001c */
[----:B------:R-:W-:Y:S02]  /*2c90*/  LOP3.LUT R21, R15, R21, RZ, 0x3c, !PT ;  /* 0x000000150f157212 */ /* 0x000fe400078e3cff */
[----:B------:R-:W-:-:S04]  /*2ca0*/  IADD3 R12, PT, PT, -R26, -0x43300000, RZ ;  /* 0xbcd000001a0c7810 */ /* 0x000fc80007ffe1ff */
[----:B------:R-:W-:-:S04]  /*2cb0*/  FSETP.NEU.AND P0, PT, |R13|, R12, PT ;  /* 0x0000000c0d00720b */ /* 0x000fc80003f0d200 */
[----:B------:R-:W-:Y:S02]  /*2cc0*/  FSEL R24, R14, R24, !P0 ;  /* 0x000000180e187208 */ /* 0x000fe40004000000 */
[----:B------:R-:W-:Y:S01]  /*2cd0*/  FSEL R25, R21, R25, !P0 ;  /* 0x0000001915197208 */ /* 0x000fe20004000000 */
[----:B------:R-:W-:Y:S06]  /*2ce0*/  BRA `(.L_x_57) ;  /* 0x0000000000547947 */ /* 0x000fec0003800000 */
.L_x_56:
[----:B------:R-:W-:-:S14]  /*2cf0*/  DSETP.NAN.AND P0, PT, R12, R12, PT ;  /* 0x0000000c0c00722a */ /* 0x000fdc0003f08000 */
[----:B------:R-:W-:Y:S05]  /*2d00*/  @P0 BRA `(.L_x_58) ;  /* 0x0000000000440947 */ /* 0x000fea0003800000 */
[----:B------:R-:W-:-:S14]  /*2d10*/  DSETP.NAN.AND P0, PT, R20, R20, PT ;  /* 0x000000141400722a */ /* 0x000fdc0003f08000 */
[----:B------:R-:W-:Y:S05]  /*2d20*/  @P0 BRA `(.L_x_59) ;  /* 0x0000000000300947 */ /* 0x000fea0003800000 */
[----:B------:R-:W-:Y:S01]  /*2d30*/  ISETP.NE.AND P0, PT, R26, R37, PT ;  /* 0x000000251a00720c */ /* 0x000fe20003f05270 */
[----:B------:R-:W-:Y:S02]  /*2d40*/  IMAD.MOV.U32 R24, RZ, RZ, 0x0 ;  /* 0x00000000ff187424 */ /* 0x000fe400078e00ff */
[----:B------:R-:W-:-:S10]  /*2d50*/  IMAD.MOV.U32 R25, RZ, RZ, -0x80000 ;  /* 0xfff80000ff197424 */ /* 0x000fd400078e00ff */
[----:B------:R-:W-:Y:S05]  /*2d60*/  @!P0 BRA `(.L_x_57) ;  /* 0x0000000000348947 */ /* 0x000fea0003800000 */
[----:B------:R-:W-:Y:S02]  /*2d70*/  ISETP.NE.AND P0, PT, R26, 0x7ff00000, PT ;  /* 0x7ff000001a00780c */ /* 0x000fe40003f05270 */
[----:B------:R-:W-:Y:S02]  /*2d80*/  LOP3.LUT R25, R13, 0x80000000, R21, 0x48, !PT ;  /* 0x800000000d197812 */ /* 0x000fe400078e4815 */
[----:B------:R-:W-:-:S13]  /*2d90*/  ISETP.EQ.OR P0, PT, R37, RZ, !P0 ;  /* 0x000000ff2500720c */ /* 0x000fda0004702670 */
[----:B------:R-:W-:Y:S02]  /*2da0*/  @P0 LOP3.LUT R12, R25, 0x7ff00000, RZ, 0xfc, !PT ;  /* 0x7ff00000190c0812 */ /* 0x000fe400078efcff */
[----:B------:R-:W-:Y:S01]  /*2db0*/  @!P0 MOV R24, RZ ;  /* 0x000000ff00188202 */ /* 0x000fe20000000f00 */
[----:B------:R-:W-:Y:S02]  /*2dc0*/  @P0 IMAD.MOV.U32 R24, RZ, RZ, RZ ;  /* 0x000000ffff180224 */ /* 0x000fe400078e00ff */
[----:B------:R-:W-:Y:S01]  /*2dd0*/  @P0 IMAD.MOV.U32 R25, RZ, RZ, R12 ;  /* 0x000000ffff190224 */ /* 0x000fe200078e000c */
[----:B------:R-:W-:Y:S06]  /*2de0*/  BRA `(.L_x_57) ;  /* 0x0000000000147947 */ /* 0x000fec0003800000 */
.L_x_59:
[----:B------:R-:W-:Y:S01]  /*2df0*/  LOP3.LUT R25, R21, 0x80000, RZ, 0xfc, !PT ;  /* 0x0008000015197812 */ /* 0x000fe200078efcff */
[----:B------:R-:W-:Y:S01]  /*2e00*/  IMAD.MOV.U32 R24, RZ, RZ, R20 ;  /* 0x000000ffff187224 */ /* 0x000fe200078e0014 */
[----:B------:R-:W-:Y:S06]  /*2e10*/  BRA `(.L_x_57) ;  /* 0x0000000000087947 */ /* 0x000fec0003800000 */
.L_x_58:
[----:B------:R-:W-:Y:S02]  /*2e20*/  LOP3.LUT R25, R13, 0x80000, RZ, 0xfc, !PT ;  /* 0x000800000d197812 */ /* 0x000fe400078efcff */
[----:B------:R-:W-:-:S07]  /*2e30*/  MOV R24, R12 ;  /* 0x0000000c00187202 */ /* 0x000fce0000000f00 */
.L_x_57:
[----:B------:R-:W-:Y:S05]  /*2e40*/  BSYNC.RECONVERGENT B1 ;  /* 0x0000000000017941 */ /* 0x000fea0003800200 */
.L_x_55:
[----:B------:R-:W-:Y:S02]  /*2e50*/  IMAD.MOV.U32 R12, RZ, RZ, R0 ;  /* 0x000000ffff0c7224 */ /* 0x000fe400078e0000 */
[----:B------:R-:W-:-:S04]  /*2e60*/  IMAD.MOV.U32 R13, RZ, RZ, 0x0 ;  /* 0x00000000ff0d7424 */ /* 0x000fc800078e00ff */
[----:B------:R-:W-:Y:S05]  /*2e70*/  RET.REL.NODEC R12 `(_Z13Invert_MatrixPdS_) ;  /* 0xffffffd00c607950 */ /* 0x000fea0003c3ffff */
.L_x_60:
[----:B------:R-:W-:-:S00]  /*2e80*/  BRA `(.L_x_60) ;  /* 0xfffffffc00fc7947 */ /* 0x000fc0000383ffff */
[----:B------:R-:W-:-:S00]  /*2e90*/  NOP ;  /* 0x0000000000007918 */ /* 0x000fc00000000000 */
        /* <DEDUP_REMOVED lines=14> */
.L_x_61:


//--------------------- .nv.global.init           --------------------------
	.section	.nv.global.init,"aw",@progbits
.nv.global.init:
	.type		$str$2,@object
	.size		$str$2,($str$1 - $str$2)
$str$2:
        /*0000*/ 	.byte	0x0a, 0x0a, 0x0a, 0x00
	.type		$str$1,@object
	.size		$str$1,($str - $str$1)
$str$1:
        /*0004*/ 	.byte	0x25, 0x66, 0x09, 0x00
	.type		$str,@object
	.size		$str,(.L_0 - $str)
$str:
        /*0008*/ 	.byte	0x78, 0x78, 0x25, 0x66, 0x78, 0x78, 0x00
.L_0:


//--------------------- .nv.shared._Z13Invert_MatrixPdS_ --------------------------
	.section	.nv.shared._Z13Invert_MatrixPdS_,"aw",@nobits
	.sectionflags	@""
	.align	8
.nv.shared._Z13Invert_MatrixPdS_:
	.zero		1616


//--------------------- .nv.shared.reserved.0     --------------------------
	.section	.nv.shared.reserved.0,"aw",@nobits
	.weak		__nv_reservedSMEM_offset_0_alias
	.size		__nv_reservedSMEM_offset_0_alias, 0, 64
	.other		__nv_reservedSMEM_offset_0_alias,@"STO_CUDA_RESERVED_SHARED STV_DEFAULT"
__nv_reservedSMEM_offset_0_alias:
	.zero		0
	.zero		64


//--------------------- .nv.constant0._Z13Invert_MatrixPdS_ --------------------------
	.section	.nv.constant0._Z13Invert_MatrixPdS_,"a",@progbits
	.sectionflags	@""
	.align	4
.nv.constant0._Z13Invert_MatrixPdS_:
	.zero		912


//--------------------- SYMBOLS --------------------------

	.type		.nv.reservedSmem.offset0,@object
	.size		.nv.reservedSmem.offset0,0x4
	.type		.nv.reservedSmem.cap,@object
	.size		.nv.reservedSmem.cap,0x4
	.type		vprintf,@function
